//
// Generated by NVIDIA NVVM Compiler
//
// Compiler Build ID: CL-36424714
// Cuda compilation tools, release 13.0, V13.0.88
// Based on NVVM 20.0.0
//

.version 9.0
.target sm_100
.address_size 64

	// .globl	_Z11compute_qkvPKfPfS1_S1_iiii
// _ZZ28scaled_dot_product_attentionPKfS0_PfiiiifE8shared_K has been demoted

.visible .entry _Z11compute_qkvPKfPfS1_S1_iiii(
	.param .u64 .ptr .align 1 _Z11compute_qkvPKfPfS1_S1_iiii_param_0,
	.param .u64 .ptr .align 1 _Z11compute_qkvPKfPfS1_S1_iiii_param_1,
	.param .u64 .ptr .align 1 _Z11compute_qkvPKfPfS1_S1_iiii_param_2,
	.param .u64 .ptr .align 1 _Z11compute_qkvPKfPfS1_S1_iiii_param_3,
	.param .u32 _Z11compute_qkvPKfPfS1_S1_iiii_param_4,
	.param .u32 _Z11compute_qkvPKfPfS1_S1_iiii_param_5,
	.param .u32 _Z11compute_qkvPKfPfS1_S1_iiii_param_6,
	.param .u32 _Z11compute_qkvPKfPfS1_S1_iiii_param_7
)
{
	.reg .pred 	%p<2>;
	.reg .b32 	%r<31>;
	.reg .b32 	%f<4>;
	.reg .b64 	%rd<18>;

	ld.param.u64 	%rd1, [_Z11compute_qkvPKfPfS1_S1_iiii_param_0];
	ld.param.u64 	%rd2, [_Z11compute_qkvPKfPfS1_S1_iiii_param_1];
	ld.param.u64 	%rd3, [_Z11compute_qkvPKfPfS1_S1_iiii_param_2];
	ld.param.u64 	%rd4, [_Z11compute_qkvPKfPfS1_S1_iiii_param_3];
	ld.param.u32 	%r2, [_Z11compute_qkvPKfPfS1_S1_iiii_param_4];
	ld.param.u32 	%r3, [_Z11compute_qkvPKfPfS1_S1_iiii_param_5];
	ld.param.u32 	%r4, [_Z11compute_qkvPKfPfS1_S1_iiii_param_6];
	ld.param.u32 	%r5, [_Z11compute_qkvPKfPfS1_S1_iiii_param_7];
	mov.u32 	%r6, %ctaid.x;
	mov.u32 	%r7, %ntid.x;
	mov.u32 	%r8, %tid.x;
	mad.lo.s32 	%r1, %r6, %r7, %r8;
	mul.lo.s32 	%r9, %r3, %r2;
	mul.lo.s32 	%r10, %r9, %r4;
	mul.lo.s32 	%r11, %r10, %r5;
	setp.ge.s32 	%p1, %r1, %r11;
	@%p1 bra 	$L__BB0_2;
	cvta.to.global.u64 	%rd5, %rd1;
	cvta.to.global.u64 	%rd6, %rd2;
	cvta.to.global.u64 	%rd7, %rd3;
	cvta.to.global.u64 	%rd8, %rd4;
	mul.lo.s32 	%r12, %r4, %r3;
	mul.lo.s32 	%r13, %r12, %r5;
	div.s32 	%r14, %r1, %r13;
	rem.s32 	%r15, %r14, %r2;
	mul.lo.s32 	%r16, %r5, %r4;
	div.s32 	%r17, %r1, %r16;
	rem.s32 	%r18, %r17, %r3;
	div.s32 	%r19, %r1, %r5;
	rem.s32 	%r20, %r19, %r4;
	mul.lo.s32 	%r21, %r19, %r5;
	sub.s32 	%r22, %r1, %r21;
	mad.lo.s32 	%r23, %r15, %r4, %r20;
	mad.lo.s32 	%r24, %r23, %r3, %r18;
	mad.lo.s32 	%r25, %r24, %r5, %r22;
	mul.lo.s32 	%r26, %r16, %r3;
	mul.lo.s32 	%r27, %r4, %r18;
	mad.lo.s32 	%r28, %r27, 3, %r20;
	mad.lo.s32 	%r29, %r26, %r15, %r22;
	mad.lo.s32 	%r30, %r28, %r5, %r29;
	mul.wide.s32 	%rd9, %r30, 4;
	add.s64 	%rd10, %rd5, %rd9;
	ld.global.f32 	%f1, [%rd10];
	mul.wide.s32 	%rd11, %r25, 4;
	add.s64 	%rd12, %rd6, %rd11;
	st.global.f32 	[%rd12], %f1;
	mul.wide.s32 	%rd13, %r16, 4;
	add.s64 	%rd14, %rd10, %rd13;
	ld.global.f32 	%f2, [%rd14];
	add.s64 	%rd15, %rd7, %rd11;
	st.global.f32 	[%rd15], %f2;
	add.s64 	%rd16, %rd14, %rd13;
	ld.global.f32 	%f3, [%rd16];
	add.s64 	%rd17, %rd8, %rd11;
	st.global.f32 	[%rd17], %f3;
$L__BB0_2:
	ret;

}
	// .globl	_Z28scaled_dot_product_attentionPKfS0_Pfiiiif
.visible .entry _Z28scaled_dot_product_attentionPKfS0_Pfiiiif(
	.param .u64 .ptr .align 1 _Z28scaled_dot_product_attentionPKfS0_Pfiiiif_param_0,
	.param .u64 .ptr .align 1 _Z28scaled_dot_product_attentionPKfS0_Pfiiiif_param_1,
	.param .u64 .ptr .align 1 _Z28scaled_dot_product_attentionPKfS0_Pfiiiif_param_2,
	.param .u32 _Z28scaled_dot_product_attentionPKfS0_Pfiiiif_param_3,
	.param .u32 _Z28scaled_dot_product_attentionPKfS0_Pfiiiif_param_4,
	.param .u32 _Z28scaled_dot_product_attentionPKfS0_Pfiiiif_param_5,
	.param .u32 _Z28scaled_dot_product_attentionPKfS0_Pfiiiif_param_6,
	.param .f32 _Z28scaled_dot_product_attentionPKfS0_Pfiiiif_param_7
)
{
	.reg .pred 	%p<4>;
	.reg .b32 	%r<33>;
	.reg .b32 	%f<106>;
	.reg .b64 	%rd<13>;
	// demoted variable
	.shared .align 4 .b8 _ZZ28scaled_dot_product_attentionPKfS0_PfiiiifE8shared_K[4096];
	ld.param.u64 	%rd3, [_Z28scaled_dot_product_attentionPKfS0_Pfiiiif_param_0];
	ld.param.u64 	%rd4, [_Z28scaled_dot_product_attentionPKfS0_Pfiiiif_param_1];
	ld.param.u64 	%rd5, [_Z28scaled_dot_product_attentionPKfS0_Pfiiiif_param_2];
	ld.param.u32 	%r17, [_Z28scaled_dot_product_attentionPKfS0_Pfiiiif_param_4];
	ld.param.u32 	%r15, [_Z28scaled_dot_product_attentionPKfS0_Pfiiiif_param_5];
	ld.param.u32 	%r16, [_Z28scaled_dot_product_attentionPKfS0_Pfiiiif_param_6];
	ld.param.f32 	%f4, [_Z28scaled_dot_product_attentionPKfS0_Pfiiiif_param_7];
	mov.u32 	%r18, %ctaid.x;
	mov.u32 	%r19, %ctaid.y;
	mov.u32 	%r1, %tid.x;
	mad.lo.s32 	%r20, %r17, %r18, %r19;
	mul.lo.s32 	%r2, %r20, %r15;
	add.s32 	%r3, %r2, %r1;
	setp.lt.s32 	%p1, %r15, 1;
	mov.f32 	%f105, 0f00000000;
	@%p1 bra 	$L__BB1_5;
	cvta.to.global.u64 	%rd6, %rd3;
	mov.u32 	%r30, %tid.y;
	shl.b32 	%r22, %r30, 7;
	mov.u32 	%r23, _ZZ28scaled_dot_product_attentionPKfS0_PfiiiifE8shared_K;
	add.s32 	%r24, %r23, %r22;
	shl.b32 	%r25, %r1, 2;
	add.s32 	%r5, %r24, %r25;
	mad.lo.s32 	%r6, %r30, -124, %r24;
	mul.lo.s32 	%r26, %r3, %r16;
	mul.wide.s32 	%rd7, %r26, 4;
	add.s64 	%rd1, %rd6, %rd7;
	add.s32 	%r27, %r30, %r2;
	mad.lo.s32 	%r31, %r16, %r27, %r1;
	shl.b32 	%r8, %r16, 5;
	cvta.to.global.u64 	%rd2, %rd4;
	mov.f32 	%f105, 0f00000000;
	mov.b32 	%r32, 0;
$L__BB1_2:
	setp.ge.u32 	%p2, %r30, %r15;
	@%p2 bra 	$L__BB1_4;
	mul.wide.u32 	%rd8, %r31, 4;
	add.s64 	%rd9, %rd2, %rd8;
	ld.global.f32 	%f7, [%rd9];
	st.shared.f32 	[%r5], %f7;
$L__BB1_4:
	bar.sync 	0;
	ld.global.f32 	%f8, [%rd1];
	ld.shared.f32 	%f9, [%r6];
	fma.rn.f32 	%f10, %f8, %f9, %f105;
	ld.global.f32 	%f11, [%rd1+4];
	ld.shared.f32 	%f12, [%r6+128];
	fma.rn.f32 	%f13, %f11, %f12, %f10;
	ld.global.f32 	%f14, [%rd1+8];
	ld.shared.f32 	%f15, [%r6+256];
	fma.rn.f32 	%f16, %f14, %f15, %f13;
	ld.global.f32 	%f17, [%rd1+12];
	ld.shared.f32 	%f18, [%r6+384];
	fma.rn.f32 	%f19, %f17, %f18, %f16;
	ld.global.f32 	%f20, [%rd1+16];
	ld.shared.f32 	%f21, [%r6+512];
	fma.rn.f32 	%f22, %f20, %f21, %f19;
	ld.global.f32 	%f23, [%rd1+20];
	ld.shared.f32 	%f24, [%r6+640];
	fma.rn.f32 	%f25, %f23, %f24, %f22;
	ld.global.f32 	%f26, [%rd1+24];
	ld.shared.f32 	%f27, [%r6+768];
	fma.rn.f32 	%f28, %f26, %f27, %f25;
	ld.global.f32 	%f29, [%rd1+28];
	ld.shared.f32 	%f30, [%r6+896];
	fma.rn.f32 	%f31, %f29, %f30, %f28;
	ld.global.f32 	%f32, [%rd1+32];
	ld.shared.f32 	%f33, [%r6+1024];
	fma.rn.f32 	%f34, %f32, %f33, %f31;
	ld.global.f32 	%f35, [%rd1+36];
	ld.shared.f32 	%f36, [%r6+1152];
	fma.rn.f32 	%f37, %f35, %f36, %f34;
	ld.global.f32 	%f38, [%rd1+40];
	ld.shared.f32 	%f39, [%r6+1280];
	fma.rn.f32 	%f40, %f38, %f39, %f37;
	ld.global.f32 	%f41, [%rd1+44];
	ld.shared.f32 	%f42, [%r6+1408];
	fma.rn.f32 	%f43, %f41, %f42, %f40;
	ld.global.f32 	%f44, [%rd1+48];
	ld.shared.f32 	%f45, [%r6+1536];
	fma.rn.f32 	%f46, %f44, %f45, %f43;
	ld.global.f32 	%f47, [%rd1+52];
	ld.shared.f32 	%f48, [%r6+1664];
	fma.rn.f32 	%f49, %f47, %f48, %f46;
	ld.global.f32 	%f50, [%rd1+56];
	ld.shared.f32 	%f51, [%r6+1792];
	fma.rn.f32 	%f52, %f50, %f51, %f49;
	ld.global.f32 	%f53, [%rd1+60];
	ld.shared.f32 	%f54, [%r6+1920];
	fma.rn.f32 	%f55, %f53, %f54, %f52;
	ld.global.f32 	%f56, [%rd1+64];
	ld.shared.f32 	%f57, [%r6+2048];
	fma.rn.f32 	%f58, %f56, %f57, %f55;
	ld.global.f32 	%f59, [%rd1+68];
	ld.shared.f32 	%f60, [%r6+2176];
	fma.rn.f32 	%f61, %f59, %f60, %f58;
	ld.global.f32 	%f62, [%rd1+72];
	ld.shared.f32 	%f63, [%r6+2304];
	fma.rn.f32 	%f64, %f62, %f63, %f61;
	ld.global.f32 	%f65, [%rd1+76];
	ld.shared.f32 	%f66, [%r6+2432];
	fma.rn.f32 	%f67, %f65, %f66, %f64;
	ld.global.f32 	%f68, [%rd1+80];
	ld.shared.f32 	%f69, [%r6+2560];
	fma.rn.f32 	%f70, %f68, %f69, %f67;
	ld.global.f32 	%f71, [%rd1+84];
	ld.shared.f32 	%f72, [%r6+2688];
	fma.rn.f32 	%f73, %f71, %f72, %f70;
	ld.global.f32 	%f74, [%rd1+88];
	ld.shared.f32 	%f75, [%r6+2816];
	fma.rn.f32 	%f76, %f74, %f75, %f73;
	ld.global.f32 	%f77, [%rd1+92];
	ld.shared.f32 	%f78, [%r6+2944];
	fma.rn.f32 	%f79, %f77, %f78, %f76;
	ld.global.f32 	%f80, [%rd1+96];
	ld.shared.f32 	%f81, [%r6+3072];
	fma.rn.f32 	%f82, %f80, %f81, %f79;
	ld.global.f32 	%f83, [%rd1+100];
	ld.shared.f32 	%f84, [%r6+3200];
	fma.rn.f32 	%f85, %f83, %f84, %f82;
	ld.global.f32 	%f86, [%rd1+104];
	ld.shared.f32 	%f87, [%r6+3328];
	fma.rn.f32 	%f88, %f86, %f87, %f85;
	ld.global.f32 	%f89, [%rd1+108];
	ld.shared.f32 	%f90, [%r6+3456];
	fma.rn.f32 	%f91, %f89, %f90, %f88;
	ld.global.f32 	%f92, [%rd1+112];
	ld.shared.f32 	%f93, [%r6+3584];
	fma.rn.f32 	%f94, %f92, %f93, %f91;
	ld.global.f32 	%f95, [%rd1+116];
	ld.shared.f32 	%f96, [%r6+3712];
	fma.rn.f32 	%f97, %f95, %f96, %f94;
	ld.global.f32 	%f98, [%rd1+120];
	ld.shared.f32 	%f99, [%r6+3840];
	fma.rn.f32 	%f100, %f98, %f99, %f97;
	ld.global.f32 	%f101, [%rd1+124];
	ld.shared.f32 	%f102, [%r6+3968];
	fma.rn.f32 	%f105, %f101, %f102, %f100;
	bar.sync 	0;
	add.s32 	%r32, %r32, 32;
	add.s32 	%r31, %r31, %r8;
	add.s32 	%r30, %r30, 32;
	setp.lt.s32 	%p3, %r32, %r15;
	@%p3 bra 	$L__BB1_2;
$L__BB1_5:
	cvta.to.global.u64 	%rd10, %rd5;
	mul.f32 	%f103, %f4, %f105;
	mov.u32 	%r28, %tid.y;
	mad.lo.s32 	%r29, %r3, %r15, %r28;
	mul.wide.u32 	%rd11, %r29, 4;
	add.s64 	%rd12, %rd10, %rd11;
	st.global.f32 	[%rd12], %f103;
	ret;

}
	// .globl	_Z7softmaxPfiii
.visible .entry _Z7softmaxPfiii(
	.param .u64 .ptr .align 1 _Z7softmaxPfiii_param_0,
	.param .u32 _Z7softmaxPfiii_param_1,
	.param .u32 _Z7softmaxPfiii_param_2,
	.param .u32 _Z7softmaxPfiii_param_3
)
{
	.reg .pred 	%p<28>;
	.reg .b32 	%r<122>;
	.reg .b32 	%f<366>;
	.reg .b64 	%rd<30>;

	ld.param.u64 	%rd5, [_Z7softmaxPfiii_param_0];
	ld.param.u32 	%r56, [_Z7softmaxPfiii_param_2];
	ld.param.u32 	%r55, [_Z7softmaxPfiii_param_3];
	cvta.to.global.u64 	%rd1, %rd5;
	mov.u32 	%r57, %ctaid.x;
	mov.u32 	%r58, %ctaid.y;
	mov.u32 	%r59, %tid.x;
	mad.lo.s32 	%r60, %r56, %r57, %r58;
	mad.lo.s32 	%r61, %r60, %r55, %r59;
	mul.lo.s32 	%r1, %r61, %r55;
	setp.lt.s32 	%p1, %r55, 1;
	mov.f32 	%f356, 0fFF800000;
	@%p1 bra 	$L__BB2_13;
	and.b32  	%r2, %r55, 15;
	setp.lt.u32 	%p2, %r55, 16;
	mov.f32 	%f356, 0fFF800000;
	mov.b32 	%r103, 0;
	@%p2 bra 	$L__BB2_4;
	and.b32  	%r103, %r55, 2147483632;
	neg.s32 	%r109, %r103;
	add.s64 	%rd2, %rd1, 32;
	mov.f32 	%f356, 0fFF800000;
	mov.u32 	%r108, %r1;
$L__BB2_3:
	.pragma "nounroll";
	mul.wide.s32 	%rd6, %r108, 4;
	add.s64 	%rd7, %rd2, %rd6;
	ld.global.f32 	%f30, [%rd7+-32];
	max.f32 	%f31, %f356, %f30;
	ld.global.f32 	%f32, [%rd7+-28];
	max.f32 	%f33, %f31, %f32;
	ld.global.f32 	%f34, [%rd7+-24];
	max.f32 	%f35, %f33, %f34;
	ld.global.f32 	%f36, [%rd7+-20];
	max.f32 	%f37, %f35, %f36;
	ld.global.f32 	%f38, [%rd7+-16];
	max.f32 	%f39, %f37, %f38;
	ld.global.f32 	%f40, [%rd7+-12];
	max.f32 	%f41, %f39, %f40;
	ld.global.f32 	%f42, [%rd7+-8];
	max.f32 	%f43, %f41, %f42;
	ld.global.f32 	%f44, [%rd7+-4];
	max.f32 	%f45, %f43, %f44;
	ld.global.f32 	%f46, [%rd7];
	max.f32 	%f47, %f45, %f46;
	ld.global.f32 	%f48, [%rd7+4];
	max.f32 	%f49, %f47, %f48;
	ld.global.f32 	%f50, [%rd7+8];
	max.f32 	%f51, %f49, %f50;
	ld.global.f32 	%f52, [%rd7+12];
	max.f32 	%f53, %f51, %f52;
	ld.global.f32 	%f54, [%rd7+16];
	max.f32 	%f55, %f53, %f54;
	ld.global.f32 	%f56, [%rd7+20];
	max.f32 	%f57, %f55, %f56;
	ld.global.f32 	%f58, [%rd7+24];
	max.f32 	%f59, %f57, %f58;
	ld.global.f32 	%f60, [%rd7+28];
	max.f32 	%f356, %f59, %f60;
	add.s32 	%r109, %r109, 16;
	add.s32 	%r108, %r108, 16;
	setp.eq.s32 	%p3, %r109, 0;
	@%p3 bra 	$L__BB2_4;
	bra.uni 	$L__BB2_3;
$L__BB2_4:
	setp.eq.s32 	%p4, %r2, 0;
	@%p4 bra 	$L__BB2_13;
	and.b32  	%r6, %r55, 7;
	setp.lt.u32 	%p5, %r2, 8;
	@%p5 bra 	$L__BB2_7;
	add.s32 	%r63, %r103, %r1;
	mul.wide.s32 	%rd8, %r63, 4;
	add.s64 	%rd9, %rd1, %rd8;
	ld.global.f32 	%f62, [%rd9];
	max.f32 	%f63, %f356, %f62;
	ld.global.f32 	%f64, [%rd9+4];
	max.f32 	%f65, %f63, %f64;
	ld.global.f32 	%f66, [%rd9+8];
	max.f32 	%f67, %f65, %f66;
	ld.global.f32 	%f68, [%rd9+12];
	max.f32 	%f69, %f67, %f68;
	ld.global.f32 	%f70, [%rd9+16];
	max.f32 	%f71, %f69, %f70;
	ld.global.f32 	%f72, [%rd9+20];
	max.f32 	%f73, %f71, %f72;
	ld.global.f32 	%f74, [%rd9+24];
	max.f32 	%f75, %f73, %f74;
	ld.global.f32 	%f76, [%rd9+28];
	max.f32 	%f356, %f75, %f76;
	add.s32 	%r103, %r103, 8;
$L__BB2_7:
	setp.eq.s32 	%p6, %r6, 0;
	@%p6 bra 	$L__BB2_13;
	and.b32  	%r9, %r55, 3;
	setp.lt.u32 	%p7, %r6, 4;
	@%p7 bra 	$L__BB2_10;
	add.s32 	%r64, %r103, %r1;
	mul.wide.s32 	%rd10, %r64, 4;
	add.s64 	%rd11, %rd1, %rd10;
	ld.global.f32 	%f78, [%rd11];
	max.f32 	%f79, %f356, %f78;
	ld.global.f32 	%f80, [%rd11+4];
	max.f32 	%f81, %f79, %f80;
	ld.global.f32 	%f82, [%rd11+8];
	max.f32 	%f83, %f81, %f82;
	ld.global.f32 	%f84, [%rd11+12];
	max.f32 	%f356, %f83, %f84;
	add.s32 	%r103, %r103, 4;
$L__BB2_10:
	setp.eq.s32 	%p8, %r9, 0;
	@%p8 bra 	$L__BB2_13;
	add.s32 	%r107, %r103, %r1;
	neg.s32 	%r106, %r9;
$L__BB2_12:
	.pragma "nounroll";
	mul.wide.s32 	%rd12, %r107, 4;
	add.s64 	%rd13, %rd1, %rd12;
	ld.global.f32 	%f85, [%rd13];
	max.f32 	%f356, %f356, %f85;
	add.s32 	%r107, %r107, 1;
	add.s32 	%r106, %r106, 1;
	setp.ne.s32 	%p9, %r106, 0;
	@%p9 bra 	$L__BB2_12;
$L__BB2_13:
	setp.lt.s32 	%p10, %r55, 1;
	mov.f32 	%f364, 0f00000000;
	@%p10 bra 	$L__BB2_25;
	and.b32  	%r18, %r55, 7;
	setp.lt.u32 	%p11, %r55, 8;
	mov.f32 	%f364, 0f00000000;
	mov.b32 	%r110, 0;
	@%p11 bra 	$L__BB2_17;
	and.b32  	%r110, %r55, 2147483640;
	neg.s32 	%r114, %r110;
	add.s64 	%rd3, %rd1, 16;
	mov.f32 	%f364, 0f00000000;
	mov.u32 	%r113, %r1;
$L__BB2_16:
	.pragma "nounroll";
	mul.wide.s32 	%rd14, %r113, 4;
	add.s64 	%rd15, %rd3, %rd14;
	ld.global.f32 	%f90, [%rd15+-16];
	sub.f32 	%f91, %f90, %f356;
	fma.rn.f32 	%f92, %f91, 0f3BBB989D, 0f3F000000;
	cvt.sat.f32.f32 	%f93, %f92;
	mov.f32 	%f94, 0f4B400001;
	mov.f32 	%f95, 0f437C0000;
	fma.rm.f32 	%f96, %f93, %f95, %f94;
	add.f32 	%f97, %f96, 0fCB40007F;
	neg.f32 	%f98, %f97;
	fma.rn.f32 	%f99, %f91, 0f3FB8AA3B, %f98;
	fma.rn.f32 	%f100, %f91, 0f32A57060, %f99;
	mov.b32 	%r66, %f96;
	shl.b32 	%r67, %r66, 23;
	mov.b32 	%f101, %r67;
	ex2.approx.ftz.f32 	%f102, %f100;
	mul.f32 	%f103, %f102, %f101;
	st.global.f32 	[%rd15+-16], %f103;
	add.f32 	%f104, %f364, %f103;
	ld.global.f32 	%f105, [%rd15+-12];
	sub.f32 	%f106, %f105, %f356;
	fma.rn.f32 	%f107, %f106, 0f3BBB989D, 0f3F000000;
	cvt.sat.f32.f32 	%f108, %f107;
	fma.rm.f32 	%f109, %f108, %f95, %f94;
	add.f32 	%f110, %f109, 0fCB40007F;
	neg.f32 	%f111, %f110;
	fma.rn.f32 	%f112, %f106, 0f3FB8AA3B, %f111;
	fma.rn.f32 	%f113, %f106, 0f32A57060, %f112;
	mov.b32 	%r68, %f109;
	shl.b32 	%r69, %r68, 23;
	mov.b32 	%f114, %r69;
	ex2.approx.ftz.f32 	%f115, %f113;
	mul.f32 	%f116, %f115, %f114;
	st.global.f32 	[%rd15+-12], %f116;
	add.f32 	%f117, %f104, %f116;
	ld.global.f32 	%f118, [%rd15+-8];
	sub.f32 	%f119, %f118, %f356;
	fma.rn.f32 	%f120, %f119, 0f3BBB989D, 0f3F000000;
	cvt.sat.f32.f32 	%f121, %f120;
	fma.rm.f32 	%f122, %f121, %f95, %f94;
	add.f32 	%f123, %f122, 0fCB40007F;
	neg.f32 	%f124, %f123;
	fma.rn.f32 	%f125, %f119, 0f3FB8AA3B, %f124;
	fma.rn.f32 	%f126, %f119, 0f32A57060, %f125;
	mov.b32 	%r70, %f122;
	shl.b32 	%r71, %r70, 23;
	mov.b32 	%f127, %r71;
	ex2.approx.ftz.f32 	%f128, %f126;
	mul.f32 	%f129, %f128, %f127;
	st.global.f32 	[%rd15+-8], %f129;
	add.f32 	%f130, %f117, %f129;
	ld.global.f32 	%f131, [%rd15+-4];
	sub.f32 	%f132, %f131, %f356;
	fma.rn.f32 	%f133, %f132, 0f3BBB989D, 0f3F000000;
	cvt.sat.f32.f32 	%f134, %f133;
	fma.rm.f32 	%f135, %f134, %f95, %f94;
	add.f32 	%f136, %f135, 0fCB40007F;
	neg.f32 	%f137, %f136;
	fma.rn.f32 	%f138, %f132, 0f3FB8AA3B, %f137;
	fma.rn.f32 	%f139, %f132, 0f32A57060, %f138;
	mov.b32 	%r72, %f135;
	shl.b32 	%r73, %r72, 23;
	mov.b32 	%f140, %r73;
	ex2.approx.ftz.f32 	%f141, %f139;
	mul.f32 	%f142, %f141, %f140;
	st.global.f32 	[%rd15+-4], %f142;
	add.f32 	%f143, %f130, %f142;
	ld.global.f32 	%f144, [%rd15];
	sub.f32 	%f145, %f144, %f356;
	fma.rn.f32 	%f146, %f145, 0f3BBB989D, 0f3F000000;
	cvt.sat.f32.f32 	%f147, %f146;
	fma.rm.f32 	%f148, %f147, %f95, %f94;
	add.f32 	%f149, %f148, 0fCB40007F;
	neg.f32 	%f150, %f149;
	fma.rn.f32 	%f151, %f145, 0f3FB8AA3B, %f150;
	fma.rn.f32 	%f152, %f145, 0f32A57060, %f151;
	mov.b32 	%r74, %f148;
	shl.b32 	%r75, %r74, 23;
	mov.b32 	%f153, %r75;
	ex2.approx.ftz.f32 	%f154, %f152;
	mul.f32 	%f155, %f154, %f153;
	st.global.f32 	[%rd15], %f155;
	add.f32 	%f156, %f143, %f155;
	ld.global.f32 	%f157, [%rd15+4];
	sub.f32 	%f158, %f157, %f356;
	fma.rn.f32 	%f159, %f158, 0f3BBB989D, 0f3F000000;
	cvt.sat.f32.f32 	%f160, %f159;
	fma.rm.f32 	%f161, %f160, %f95, %f94;
	add.f32 	%f162, %f161, 0fCB40007F;
	neg.f32 	%f163, %f162;
	fma.rn.f32 	%f164, %f158, 0f3FB8AA3B, %f163;
	fma.rn.f32 	%f165, %f158, 0f32A57060, %f164;
	mov.b32 	%r76, %f161;
	shl.b32 	%r77, %r76, 23;
	mov.b32 	%f166, %r77;
	ex2.approx.ftz.f32 	%f167, %f165;
	mul.f32 	%f168, %f167, %f166;
	st.global.f32 	[%rd15+4], %f168;
	add.f32 	%f169, %f156, %f168;
	ld.global.f32 	%f170, [%rd15+8];
	sub.f32 	%f171, %f170, %f356;
	fma.rn.f32 	%f172, %f171, 0f3BBB989D, 0f3F000000;
	cvt.sat.f32.f32 	%f173, %f172;
	fma.rm.f32 	%f174, %f173, %f95, %f94;
	add.f32 	%f175, %f174, 0fCB40007F;
	neg.f32 	%f176, %f175;
	fma.rn.f32 	%f177, %f171, 0f3FB8AA3B, %f176;
	fma.rn.f32 	%f178, %f171, 0f32A57060, %f177;
	mov.b32 	%r78, %f174;
	shl.b32 	%r79, %r78, 23;
	mov.b32 	%f179, %r79;
	ex2.approx.ftz.f32 	%f180, %f178;
	mul.f32 	%f181, %f180, %f179;
	st.global.f32 	[%rd15+8], %f181;
	add.f32 	%f182, %f169, %f181;
	ld.global.f32 	%f183, [%rd15+12];
	sub.f32 	%f184, %f183, %f356;
	fma.rn.f32 	%f185, %f184, 0f3BBB989D, 0f3F000000;
	cvt.sat.f32.f32 	%f186, %f185;
	fma.rm.f32 	%f187, %f186, %f95, %f94;
	add.f32 	%f188, %f187, 0fCB40007F;
	neg.f32 	%f189, %f188;
	fma.rn.f32 	%f190, %f184, 0f3FB8AA3B, %f189;
	fma.rn.f32 	%f191, %f184, 0f32A57060, %f190;
	mov.b32 	%r80, %f187;
	shl.b32 	%r81, %r80, 23;
	mov.b32 	%f192, %r81;
	ex2.approx.ftz.f32 	%f193, %f191;
	mul.f32 	%f194, %f193, %f192;
	st.global.f32 	[%rd15+12], %f194;
	add.f32 	%f364, %f182, %f194;
	add.s32 	%r114, %r114, 8;
	add.s32 	%r113, %r113, 8;
	setp.eq.s32 	%p12, %r114, 0;
	@%p12 bra 	$L__BB2_17;
	bra.uni 	$L__BB2_16;
$L__BB2_17:
	setp.eq.s32 	%p13, %r18, 0;
	@%p13 bra 	$L__BB2_25;
	and.b32  	%r26, %r55, 3;
	setp.lt.u32 	%p14, %r18, 4;
	@%p14 bra 	$L__BB2_20;
	add.s32 	%r82, %r110, %r1;
	mul.wide.s32 	%rd16, %r82, 4;
	add.s64 	%rd17, %rd1, %rd16;
	ld.global.f32 	%f196, [%rd17];
	sub.f32 	%f197, %f196, %f356;
	fma.rn.f32 	%f198, %f197, 0f3BBB989D, 0f3F000000;
	cvt.sat.f32.f32 	%f199, %f198;
	mov.f32 	%f200, 0f4B400001;
	mov.f32 	%f201, 0f437C0000;
	fma.rm.f32 	%f202, %f199, %f201, %f200;
	add.f32 	%f203, %f202, 0fCB40007F;
	neg.f32 	%f204, %f203;
	fma.rn.f32 	%f205, %f197, 0f3FB8AA3B, %f204;
	fma.rn.f32 	%f206, %f197, 0f32A57060, %f205;
	mov.b32 	%r83, %f202;
	shl.b32 	%r84, %r83, 23;
	mov.b32 	%f207, %r84;
	ex2.approx.ftz.f32 	%f208, %f206;
	mul.f32 	%f209, %f208, %f207;
	st.global.f32 	[%rd17], %f209;
	add.f32 	%f210, %f364, %f209;
	ld.global.f32 	%f211, [%rd17+4];
	sub.f32 	%f212, %f211, %f356;
	fma.rn.f32 	%f213, %f212, 0f3BBB989D, 0f3F000000;
	cvt.sat.f32.f32 	%f214, %f213;
	fma.rm.f32 	%f215, %f214, %f201, %f200;
	add.f32 	%f216, %f215, 0fCB40007F;
	neg.f32 	%f217, %f216;
	fma.rn.f32 	%f218, %f212, 0f3FB8AA3B, %f217;
	fma.rn.f32 	%f219, %f212, 0f32A57060, %f218;
	mov.b32 	%r85, %f215;
	shl.b32 	%r86, %r85, 23;
	mov.b32 	%f220, %r86;
	ex2.approx.ftz.f32 	%f221, %f219;
	mul.f32 	%f222, %f221, %f220;
	st.global.f32 	[%rd17+4], %f222;
	add.f32 	%f223, %f210, %f222;
	ld.global.f32 	%f224, [%rd17+8];
	sub.f32 	%f225, %f224, %f356;
	fma.rn.f32 	%f226, %f225, 0f3BBB989D, 0f3F000000;
	cvt.sat.f32.f32 	%f227, %f226;
	fma.rm.f32 	%f228, %f227, %f201, %f200;
	add.f32 	%f229, %f228, 0fCB40007F;
	neg.f32 	%f230, %f229;
	fma.rn.f32 	%f231, %f225, 0f3FB8AA3B, %f230;
	fma.rn.f32 	%f232, %f225, 0f32A57060, %f231;
	mov.b32 	%r87, %f228;
	shl.b32 	%r88, %r87, 23;
	mov.b32 	%f233, %r88;
	ex2.approx.ftz.f32 	%f234, %f232;
	mul.f32 	%f235, %f234, %f233;
	st.global.f32 	[%rd17+8], %f235;
	add.f32 	%f236, %f223, %f235;
	ld.global.f32 	%f237, [%rd17+12];
	sub.f32 	%f238, %f237, %f356;
	fma.rn.f32 	%f239, %f238, 0f3BBB989D, 0f3F000000;
	cvt.sat.f32.f32 	%f240, %f239;
	fma.rm.f32 	%f241, %f240, %f201, %f200;
	add.f32 	%f242, %f241, 0fCB40007F;
	neg.f32 	%f243, %f242;
	fma.rn.f32 	%f244, %f238, 0f3FB8AA3B, %f243;
	fma.rn.f32 	%f245, %f238, 0f32A57060, %f244;
	mov.b32 	%r89, %f241;
	shl.b32 	%r90, %r89, 23;
	mov.b32 	%f246, %r90;
	ex2.approx.ftz.f32 	%f247, %f245;
	mul.f32 	%f248, %f247, %f246;
	st.global.f32 	[%rd17+12], %f248;
	add.f32 	%f364, %f236, %f248;
	add.s32 	%r110, %r110, 4;
$L__BB2_20:
	setp.eq.s32 	%p15, %r26, 0;
	@%p15 bra 	$L__BB2_25;
	setp.eq.s32 	%p16, %r26, 1;
	@%p16 bra 	$L__BB2_23;
	add.s32 	%r91, %r110, %r1;
	mul.wide.s32 	%rd18, %r91, 4;
	add.s64 	%rd19, %rd1, %rd18;
	ld.global.f32 	%f250, [%rd19];
	sub.f32 	%f251, %f250, %f356;
	fma.rn.f32 	%f252, %f251, 0f3BBB989D, 0f3F000000;
	cvt.sat.f32.f32 	%f253, %f252;
	mov.f32 	%f254, 0f4B400001;
	mov.f32 	%f255, 0f437C0000;
	fma.rm.f32 	%f256, %f253, %f255, %f254;
	add.f32 	%f257, %f256, 0fCB40007F;
	neg.f32 	%f258, %f257;
	fma.rn.f32 	%f259, %f251, 0f3FB8AA3B, %f258;
	fma.rn.f32 	%f260, %f251, 0f32A57060, %f259;
	mov.b32 	%r92, %f256;
	shl.b32 	%r93, %r92, 23;
	mov.b32 	%f261, %r93;
	ex2.approx.ftz.f32 	%f262, %f260;
	mul.f32 	%f263, %f262, %f261;
	st.global.f32 	[%rd19], %f263;
	add.f32 	%f264, %f364, %f263;
	ld.global.f32 	%f265, [%rd19+4];
	sub.f32 	%f266, %f265, %f356;
	fma.rn.f32 	%f267, %f266, 0f3BBB989D, 0f3F000000;
	cvt.sat.f32.f32 	%f268, %f267;
	fma.rm.f32 	%f269, %f268, %f255, %f254;
	add.f32 	%f270, %f269, 0fCB40007F;
	neg.f32 	%f271, %f270;
	fma.rn.f32 	%f272, %f266, 0f3FB8AA3B, %f271;
	fma.rn.f32 	%f273, %f266, 0f32A57060, %f272;
	mov.b32 	%r94, %f269;
	shl.b32 	%r95, %r94, 23;
	mov.b32 	%f274, %r95;
	ex2.approx.ftz.f32 	%f275, %f273;
	mul.f32 	%f276, %f275, %f274;
	st.global.f32 	[%rd19+4], %f276;
	add.f32 	%f364, %f264, %f276;
	add.s32 	%r110, %r110, 2;
$L__BB2_23:
	and.b32  	%r96, %r55, 1;
	setp.eq.b32 	%p17, %r96, 1;
	not.pred 	%p18, %p17;
	@%p18 bra 	$L__BB2_25;
	add.s32 	%r97, %r110, %r1;
	mul.wide.s32 	%rd20, %r97, 4;
	add.s64 	%rd21, %rd1, %rd20;
	ld.global.f32 	%f277, [%rd21];
	sub.f32 	%f278, %f277, %f356;
	fma.rn.f32 	%f279, %f278, 0f3BBB989D, 0f3F000000;
	cvt.sat.f32.f32 	%f280, %f279;
	mov.f32 	%f281, 0f4B400001;
	mov.f32 	%f282, 0f437C0000;
	fma.rm.f32 	%f283, %f280, %f282, %f281;
	add.f32 	%f284, %f283, 0fCB40007F;
	neg.f32 	%f285, %f284;
	fma.rn.f32 	%f286, %f278, 0f3FB8AA3B, %f285;
	fma.rn.f32 	%f287, %f278, 0f32A57060, %f286;
	mov.b32 	%r98, %f283;
	shl.b32 	%r99, %r98, 23;
	mov.b32 	%f288, %r99;
	ex2.approx.ftz.f32 	%f289, %f287;
	mul.f32 	%f290, %f289, %f288;
	st.global.f32 	[%rd21], %f290;
	add.f32 	%f364, %f364, %f290;
$L__BB2_25:
	setp.lt.s32 	%p19, %r55, 1;
	@%p19 bra 	$L__BB2_38;
	and.b32  	%r31, %r55, 15;
	setp.lt.u32 	%p20, %r55, 16;
	mov.b32 	%r117, 0;
	@%p20 bra 	$L__BB2_29;
	and.b32  	%r117, %r55, 2147483632;
	neg.s32 	%r116, %r117;
	add.s64 	%rd4, %rd1, 32;
	mov.u32 	%r115, %r1;
$L__BB2_28:
	.pragma "nounroll";
	mul.wide.s32 	%rd22, %r115, 4;
	add.s64 	%rd23, %rd4, %rd22;
	ld.global.f32 	%f291, [%rd23+-32];
	div.rn.f32 	%f292, %f291, %f364;
	st.global.f32 	[%rd23+-32], %f292;
	ld.global.f32 	%f293, [%rd23+-28];
	div.rn.f32 	%f294, %f293, %f364;
	st.global.f32 	[%rd23+-28], %f294;
	ld.global.f32 	%f295, [%rd23+-24];
	div.rn.f32 	%f296, %f295, %f364;
	st.global.f32 	[%rd23+-24], %f296;
	ld.global.f32 	%f297, [%rd23+-20];
	div.rn.f32 	%f298, %f297, %f364;
	st.global.f32 	[%rd23+-20], %f298;
	ld.global.f32 	%f299, [%rd23+-16];
	div.rn.f32 	%f300, %f299, %f364;
	st.global.f32 	[%rd23+-16], %f300;
	ld.global.f32 	%f301, [%rd23+-12];
	div.rn.f32 	%f302, %f301, %f364;
	st.global.f32 	[%rd23+-12], %f302;
	ld.global.f32 	%f303, [%rd23+-8];
	div.rn.f32 	%f304, %f303, %f364;
	st.global.f32 	[%rd23+-8], %f304;
	ld.global.f32 	%f305, [%rd23+-4];
	div.rn.f32 	%f306, %f305, %f364;
	st.global.f32 	[%rd23+-4], %f306;
	ld.global.f32 	%f307, [%rd23];
	div.rn.f32 	%f308, %f307, %f364;
	st.global.f32 	[%rd23], %f308;
	ld.global.f32 	%f309, [%rd23+4];
	div.rn.f32 	%f310, %f309, %f364;
	st.global.f32 	[%rd23+4], %f310;
	ld.global.f32 	%f311, [%rd23+8];
	div.rn.f32 	%f312, %f311, %f364;
	st.global.f32 	[%rd23+8], %f312;
	ld.global.f32 	%f313, [%rd23+12];
	div.rn.f32 	%f314, %f313, %f364;
	st.global.f32 	[%rd23+12], %f314;
	ld.global.f32 	%f315, [%rd23+16];
	div.rn.f32 	%f316, %f315, %f364;
	st.global.f32 	[%rd23+16], %f316;
	ld.global.f32 	%f317, [%rd23+20];
	div.rn.f32 	%f318, %f317, %f364;
	st.global.f32 	[%rd23+20], %f318;
	ld.global.f32 	%f319, [%rd23+24];
	div.rn.f32 	%f320, %f319, %f364;
	st.global.f32 	[%rd23+24], %f320;
	ld.global.f32 	%f321, [%rd23+28];
	div.rn.f32 	%f322, %f321, %f364;
	st.global.f32 	[%rd23+28], %f322;
	add.s32 	%r116, %r116, 16;
	add.s32 	%r115, %r115, 16;
	setp.ne.s32 	%p21, %r116, 0;
	@%p21 bra 	$L__BB2_28;
$L__BB2_29:
	setp.eq.s32 	%p22, %r31, 0;
	@%p22 bra 	$L__BB2_38;
	and.b32  	%r43, %r55, 7;
	setp.lt.u32 	%p23, %r31, 8;
	@%p23 bra 	$L__BB2_32;
	add.s32 	%r101, %r117, %r1;
	mul.wide.s32 	%rd24, %r101, 4;
	add.s64 	%rd25, %rd1, %rd24;
	ld.global.f32 	%f323, [%rd25];
	div.rn.f32 	%f324, %f323, %f364;
	st.global.f32 	[%rd25], %f324;
	ld.global.f32 	%f325, [%rd25+4];
	div.rn.f32 	%f326, %f325, %f364;
	st.global.f32 	[%rd25+4], %f326;
	ld.global.f32 	%f327, [%rd25+8];
	div.rn.f32 	%f328, %f327, %f364;
	st.global.f32 	[%rd25+8], %f328;
	ld.global.f32 	%f329, [%rd25+12];
	div.rn.f32 	%f330, %f329, %f364;
	st.global.f32 	[%rd25+12], %f330;
	ld.global.f32 	%f331, [%rd25+16];
	div.rn.f32 	%f332, %f331, %f364;
	st.global.f32 	[%rd25+16], %f332;
	ld.global.f32 	%f333, [%rd25+20];
	div.rn.f32 	%f334, %f333, %f364;
	st.global.f32 	[%rd25+20], %f334;
	ld.global.f32 	%f335, [%rd25+24];
	div.rn.f32 	%f336, %f335, %f364;
	st.global.f32 	[%rd25+24], %f336;
	ld.global.f32 	%f337, [%rd25+28];
	div.rn.f32 	%f338, %f337, %f364;
	st.global.f32 	[%rd25+28], %f338;
	add.s32 	%r117, %r117, 8;
$L__BB2_32:
	setp.eq.s32 	%p24, %r43, 0;
	@%p24 bra 	$L__BB2_38;
	and.b32  	%r46, %r55, 3;
	setp.lt.u32 	%p25, %r43, 4;
	@%p25 bra 	$L__BB2_35;
	add.s32 	%r102, %r117, %r1;
	mul.wide.s32 	%rd26, %r102, 4;
	add.s64 	%rd27, %rd1, %rd26;
	ld.global.f32 	%f339, [%rd27];
	div.rn.f32 	%f340, %f339, %f364;
	st.global.f32 	[%rd27], %f340;
	ld.global.f32 	%f341, [%rd27+4];
	div.rn.f32 	%f342, %f341, %f364;
	st.global.f32 	[%rd27+4], %f342;
	ld.global.f32 	%f343, [%rd27+8];
	div.rn.f32 	%f344, %f343, %f364;
	st.global.f32 	[%rd27+8], %f344;
	ld.global.f32 	%f345, [%rd27+12];
	div.rn.f32 	%f346, %f345, %f364;
	st.global.f32 	[%rd27+12], %f346;
	add.s32 	%r117, %r117, 4;
$L__BB2_35:
	setp.eq.s32 	%p26, %r46, 0;
	@%p26 bra 	$L__BB2_38;
	add.s32 	%r121, %r117, %r1;
	neg.s32 	%r120, %r46;
$L__BB2_37:
	.pragma "nounroll";
	mul.wide.s32 	%rd28, %r121, 4;
	add.s64 	%rd29, %rd1, %rd28;
	ld.global.f32 	%f347, [%rd29];
	div.rn.f32 	%f348, %f347, %f364;
	st.global.f32 	[%rd29], %f348;
	add.s32 	%r121, %r121, 1;
	add.s32 	%r120, %r120, 1;
	setp.ne.s32 	%p27, %r120, 0;
	@%p27 bra 	$L__BB2_37;
$L__BB2_38:
	ret;

}
	// .globl	_Z22compute_context_vectorPKfS0_Pfiiii
.visible .entry _Z22compute_context_vectorPKfS0_Pfiiii(
	.param .u64 .ptr .align 1 _Z22compute_context_vectorPKfS0_Pfiiii_param_0,
	.param .u64 .ptr .align 1 _Z22compute_context_vectorPKfS0_Pfiiii_param_1,
	.param .u64 .ptr .align 1 _Z22compute_context_vectorPKfS0_Pfiiii_param_2,
	.param .u32 _Z22compute_context_vectorPKfS0_Pfiiii_param_3,
	.param .u32 _Z22compute_context_vectorPKfS0_Pfiiii_param_4,
	.param .u32 _Z22compute_context_vectorPKfS0_Pfiiii_param_5,
	.param .u32 _Z22compute_context_vectorPKfS0_Pfiiii_param_6
)
{
	.reg .pred 	%p<19>;
	.reg .b32 	%r<79>;
	.reg .b32 	%f<67>;
	.reg .b64 	%rd<47>;

	ld.param.u64 	%rd4, [_Z22compute_context_vectorPKfS0_Pfiiii_param_0];
	ld.param.u64 	%rd5, [_Z22compute_context_vectorPKfS0_Pfiiii_param_1];
	ld.param.u64 	%rd6, [_Z22compute_context_vectorPKfS0_Pfiiii_param_2];
	ld.param.u32 	%r38, [_Z22compute_context_vectorPKfS0_Pfiiii_param_4];
	ld.param.u32 	%r36, [_Z22compute_context_vectorPKfS0_Pfiiii_param_5];
	ld.param.u32 	%r37, [_Z22compute_context_vectorPKfS0_Pfiiii_param_6];
	cvta.to.global.u64 	%rd1, %rd5;
	cvta.to.global.u64 	%rd2, %rd4;
	cvta.to.global.u64 	%rd3, %rd6;
	mov.u32 	%r39, %ctaid.x;
	mov.u32 	%r40, %ctaid.y;
	mov.u32 	%r41, %tid.x;
	mad.lo.s32 	%r1, %r38, %r39, %r40;
	mul.lo.s32 	%r2, %r1, %r36;
	add.s32 	%r42, %r2, %r41;
	mul.lo.s32 	%r3, %r42, %r36;
	mul.lo.s32 	%r4, %r42, %r37;
	setp.lt.s32 	%p1, %r37, 1;
	@%p1 bra 	$L__BB3_26;
	setp.lt.s32 	%p2, %r36, 1;
	@%p2 bra 	$L__BB3_15;
	and.b32  	%r5, %r36, 7;
	and.b32  	%r6, %r36, 3;
	and.b32  	%r7, %r36, 2147483640;
	and.b32  	%r8, %r36, 1;
	neg.s32 	%r9, %r7;
	mul.lo.s32 	%r55, %r37, %r36;
	mul.lo.s32 	%r10, %r55, %r1;
	shl.b32 	%r11, %r37, 3;
	mov.b32 	%r68, 0;
	mul.wide.u32 	%rd39, %r37, 4;
$L__BB3_3:
	setp.lt.u32 	%p11, %r36, 8;
	mov.f32 	%f66, 0f00000000;
	mov.b32 	%r73, 0;
	@%p11 bra 	$L__BB3_6;
	add.s32 	%r70, %r10, %r68;
	mov.f32 	%f66, 0f00000000;
	mov.u32 	%r69, %r3;
	mov.u32 	%r71, %r9;
$L__BB3_5:
	.pragma "nounroll";
	mul.wide.s32 	%rd15, %r69, 4;
	add.s64 	%rd16, %rd2, %rd15;
	ld.global.f32 	%f16, [%rd16];
	mul.wide.s32 	%rd17, %r70, 4;
	add.s64 	%rd18, %rd1, %rd17;
	ld.global.f32 	%f17, [%rd18];
	fma.rn.f32 	%f18, %f16, %f17, %f66;
	ld.global.f32 	%f19, [%rd16+4];
	mul.wide.u32 	%rd19, %r37, 4;
	add.s64 	%rd20, %rd18, %rd19;
	ld.global.f32 	%f20, [%rd20];
	fma.rn.f32 	%f21, %f19, %f20, %f18;
	ld.global.f32 	%f22, [%rd16+8];
	add.s64 	%rd21, %rd20, %rd19;
	ld.global.f32 	%f23, [%rd21];
	fma.rn.f32 	%f24, %f22, %f23, %f21;
	ld.global.f32 	%f25, [%rd16+12];
	add.s64 	%rd22, %rd21, %rd19;
	ld.global.f32 	%f26, [%rd22];
	fma.rn.f32 	%f27, %f25, %f26, %f24;
	ld.global.f32 	%f28, [%rd16+16];
	add.s64 	%rd23, %rd22, %rd19;
	ld.global.f32 	%f29, [%rd23];
	fma.rn.f32 	%f30, %f28, %f29, %f27;
	ld.global.f32 	%f31, [%rd16+20];
	add.s64 	%rd24, %rd23, %rd19;
	ld.global.f32 	%f32, [%rd24];
	fma.rn.f32 	%f33, %f31, %f32, %f30;
	ld.global.f32 	%f34, [%rd16+24];
	add.s64 	%rd25, %rd24, %rd19;
	ld.global.f32 	%f35, [%rd25];
	fma.rn.f32 	%f36, %f34, %f35, %f33;
	ld.global.f32 	%f37, [%rd16+28];
	add.s64 	%rd26, %rd25, %rd19;
	ld.global.f32 	%f38, [%rd26];
	fma.rn.f32 	%f66, %f37, %f38, %f36;
	add.s32 	%r71, %r71, 8;
	add.s32 	%r70, %r70, %r11;
	add.s32 	%r69, %r69, 8;
	setp.ne.s32 	%p12, %r71, 0;
	mov.u32 	%r73, %r7;
	@%p12 bra 	$L__BB3_5;
$L__BB3_6:
	setp.eq.s32 	%p13, %r5, 0;
	@%p13 bra 	$L__BB3_14;
	add.s32 	%r57, %r5, -1;
	setp.lt.u32 	%p14, %r57, 3;
	@%p14 bra 	$L__BB3_9;
	add.s32 	%r58, %r73, %r3;
	mul.wide.s32 	%rd27, %r58, 4;
	add.s64 	%rd28, %rd2, %rd27;
	ld.global.f32 	%f40, [%rd28];
	add.s32 	%r59, %r73, %r2;
	mad.lo.s32 	%r60, %r59, %r37, %r68;
	mul.wide.s32 	%rd29, %r60, 4;
	add.s64 	%rd30, %rd1, %rd29;
	ld.global.f32 	%f41, [%rd30];
	fma.rn.f32 	%f42, %f40, %f41, %f66;
	ld.global.f32 	%f43, [%rd28+4];
	add.s64 	%rd32, %rd30, %rd39;
	ld.global.f32 	%f44, [%rd32];
	fma.rn.f32 	%f45, %f43, %f44, %f42;
	ld.global.f32 	%f46, [%rd28+8];
	add.s64 	%rd33, %rd32, %rd39;
	ld.global.f32 	%f47, [%rd33];
	fma.rn.f32 	%f48, %f46, %f47, %f45;
	ld.global.f32 	%f49, [%rd28+12];
	add.s64 	%rd34, %rd33, %rd39;
	ld.global.f32 	%f50, [%rd34];
	fma.rn.f32 	%f66, %f49, %f50, %f48;
	add.s32 	%r73, %r73, 4;
$L__BB3_9:
	setp.eq.s32 	%p15, %r6, 0;
	@%p15 bra 	$L__BB3_14;
	setp.eq.s32 	%p16, %r6, 1;
	@%p16 bra 	$L__BB3_12;
	add.s32 	%r61, %r73, %r3;
	mul.wide.s32 	%rd35, %r61, 4;
	add.s64 	%rd36, %rd2, %rd35;
	ld.global.f32 	%f52, [%rd36];
	add.s32 	%r62, %r73, %r2;
	mad.lo.s32 	%r63, %r62, %r37, %r68;
	mul.wide.s32 	%rd37, %r63, 4;
	add.s64 	%rd38, %rd1, %rd37;
	ld.global.f32 	%f53, [%rd38];
	fma.rn.f32 	%f54, %f52, %f53, %f66;
	ld.global.f32 	%f55, [%rd36+4];
	add.s64 	%rd40, %rd38, %rd39;
	ld.global.f32 	%f56, [%rd40];
	fma.rn.f32 	%f66, %f55, %f56, %f54;
	add.s32 	%r73, %r73, 2;
$L__BB3_12:
	setp.eq.s32 	%p17, %r8, 0;
	@%p17 bra 	$L__BB3_14;
	add.s32 	%r64, %r73, %r3;
	mul.wide.s32 	%rd41, %r64, 4;
	add.s64 	%rd42, %rd2, %rd41;
	ld.global.f32 	%f57, [%rd42];
	add.s32 	%r65, %r73, %r2;
	mad.lo.s32 	%r66, %r65, %r37, %r68;
	mul.wide.s32 	%rd43, %r66, 4;
	add.s64 	%rd44, %rd1, %rd43;
	ld.global.f32 	%f58, [%rd44];
	fma.rn.f32 	%f66, %f57, %f58, %f66;
$L__BB3_14:
	add.s32 	%r67, %r68, %r4;
	mul.wide.s32 	%rd45, %r67, 4;
	add.s64 	%rd46, %rd3, %rd45;
	st.global.f32 	[%rd46], %f66;
	add.s32 	%r68, %r68, 1;
	setp.eq.s32 	%p18, %r68, %r37;
	@%p18 bra 	$L__BB3_26;
	bra.uni 	$L__BB3_3;
$L__BB3_15:
	and.b32  	%r26, %r37, 7;
	setp.lt.u32 	%p3, %r37, 8;
	mov.b32 	%r77, 0;
	@%p3 bra 	$L__BB3_18;
	and.b32  	%r77, %r37, 2147483640;
	mov.b32 	%r75, 0;
$L__BB3_17:
	.pragma "nounroll";
	add.s32 	%r45, %r75, %r4;
	mul.wide.s32 	%rd7, %r45, 4;
	add.s64 	%rd8, %rd3, %rd7;
	mov.b32 	%r46, 0;
	st.global.u32 	[%rd8], %r46;
	st.global.u32 	[%rd8+4], %r46;
	st.global.u32 	[%rd8+8], %r46;
	st.global.u32 	[%rd8+12], %r46;
	st.global.u32 	[%rd8+16], %r46;
	st.global.u32 	[%rd8+20], %r46;
	st.global.u32 	[%rd8+24], %r46;
	st.global.u32 	[%rd8+28], %r46;
	add.s32 	%r75, %r75, 8;
	setp.ne.s32 	%p4, %r75, %r77;
	@%p4 bra 	$L__BB3_17;
$L__BB3_18:
	setp.eq.s32 	%p5, %r26, 0;
	@%p5 bra 	$L__BB3_26;
	and.b32  	%r31, %r37, 3;
	setp.lt.u32 	%p6, %r26, 4;
	@%p6 bra 	$L__BB3_21;
	add.s32 	%r47, %r77, %r4;
	mul.wide.s32 	%rd9, %r47, 4;
	add.s64 	%rd10, %rd3, %rd9;
	mov.b32 	%r48, 0;
	st.global.u32 	[%rd10], %r48;
	st.global.u32 	[%rd10+4], %r48;
	st.global.u32 	[%rd10+8], %r48;
	st.global.u32 	[%rd10+12], %r48;
	add.s32 	%r77, %r77, 4;
$L__BB3_21:
	setp.eq.s32 	%p7, %r31, 0;
	@%p7 bra 	$L__BB3_26;
	setp.eq.s32 	%p8, %r31, 1;
	@%p8 bra 	$L__BB3_24;
	add.s32 	%r49, %r77, %r4;
	mul.wide.s32 	%rd11, %r49, 4;
	add.s64 	%rd12, %rd3, %rd11;
	mov.b32 	%r50, 0;
	st.global.u32 	[%rd12], %r50;
	st.global.u32 	[%rd12+4], %r50;
	add.s32 	%r77, %r77, 2;
$L__BB3_24:
	and.b32  	%r51, %r37, 1;
	setp.eq.b32 	%p9, %r51, 1;
	not.pred 	%p10, %p9;
	@%p10 bra 	$L__BB3_26;
	add.s32 	%r52, %r77, %r4;
	mul.wide.s32 	%rd13, %r52, 4;
	add.s64 	%rd14, %rd3, %rd13;
	mov.b32 	%r53, 0;
	st.global.u32 	[%rd14], %r53;
$L__BB3_26:
	ret;

}


// ===== COMPILED SASS (sm_100) =====

	.target	sm_100

	.elftype	@"ET_EXEC"


//--------------------- .note.nv.tkinfo           --------------------------
	.section	.note.nv.tkinfo,"",@"SHT_NOTE"
	.sectionflags	@"SHF_NOTE_NV_TKINFO"
	.tkinfo
        /*0018*/ 	.word	0x00000002
        /*0030*/ 	.string	""
        /*0030*/ 	.string	"ptxas"
        /*0030*/ 	.string	"Cuda compilation tools, release 13.0, V13.0.88"
        /*0030*/ 	.string	"Build cuda_13.0.r13.0/compiler.36424714_0"
        /*0030*/ 	.string	"-arch sm_100 -m 64 "



//--------------------- .note.nv.cuinfo           --------------------------
	.section	.note.nv.cuinfo,"",@"SHT_NOTE"
	.sectionflags	@"SHF_NOTE_NV_CUINFO"
        /*0018*/ 	.short	0x0002
        /*001a*/ 	.short	0x0064
        /*001c*/ 	.short	0x0082
	.zero		2


//--------------------- .nv.info                  --------------------------
	.section	.nv.info,"",@"SHT_CUDA_INFO"
	.align	4


	//----- nvinfo : EIATTR_REGCOUNT
	.align		4
        /*0000*/ 	.byte	0x04, 0x2f
        /*0002*/ 	.short	(.L_1 - .L_0)
	.align		4
.L_0:
        /*0004*/ 	.word	index@(_Z11compute_qkvPKfPfS1_S1_iiii)
        /*0008*/ 	.word	0x0000001c


	//----- nvinfo : EIATTR_FRAME_SIZE
	.align		4
.L_1:
        /*000c*/ 	.byte	0x04, 0x11
        /*000e*/ 	.short	(.L_3 - .L_2)
	.align		4
.L_2:
        /*0010*/ 	.word	index@(_Z11compute_qkvPKfPfS1_S1_iiii)
        /*0014*/ 	.word	0x00000000


	//----- nvinfo : EIATTR_REGCOUNT
	.align		4
.L_3:
        /*0018*/ 	.byte	0x04, 0x2f
        /*001a*/ 	.short	(.L_5 - .L_4)
	.align		4
.L_4:
        /*001c*/ 	.word	index@(_Z28scaled_dot_product_attentionPKfS0_Pfiiiif)
        /*0020*/ 	.word	0x00000020


	//----- nvinfo : EIATTR_FRAME_SIZE
	.align		4
.L_5:
        /*0024*/ 	.byte	0x04, 0x11
        /*0026*/ 	.short	(.L_7 - .L_6)
	.align		4
.L_6:
        /*0028*/ 	.word	index@(_Z28scaled_dot_product_attentionPKfS0_Pfiiiif)
        /*002c*/ 	.word	0x00000000


	//----- nvinfo : EIATTR_REGCOUNT
	.align		4
.L_7:
        /*0030*/ 	.byte	0x04, 0x2f
        /*0032*/ 	.short	(.L_9 - .L_8)
	.align		4
.L_8:
        /*0034*/ 	.word	index@(_Z7softmaxPfiii)
        /*0038*/ 	.word	0x0000001e


	//----- nvinfo : EIATTR_FRAME_SIZE
	.align		4
.L_9:
        /*003c*/ 	.byte	0x04, 0x11
        /*003e*/ 	.short	(.L_11 - .L_10)
	.align		4
.L_10:
        /*0040*/ 	.word	index@($__internal_0_$__cuda_sm3x_div_rn_noftz_f32_slowpath)
        /*0044*/ 	.word	0x00000000


	//----- nvinfo : EIATTR_FRAME_SIZE
	.align		4
.L_11:
        /*0048*/ 	.byte	0x04, 0x11
        /*004a*/ 	.short	(.L_13 - .L_12)
	.align		4
.L_12:
        /*004c*/ 	.word	index@(_Z7softmaxPfiii)
        /*0050*/ 	.word	0x00000000


	//----- nvinfo : EIATTR_REGCOUNT
	.align		4
.L_13:
        /*0054*/ 	.byte	0x04, 0x2f
        /*0056*/ 	.short	(.L_15 - .L_14)
	.align		4
.L_14:
        /*0058*/ 	.word	index@(_Z22compute_context_vectorPKfS0_Pfiiii)
        /*005c*/ 	.word	0x00000020


	//----- nvinfo : EIATTR_FRAME_SIZE
	.align		4
.L_15:
        /*0060*/ 	.byte	0x04, 0x11
        /*0062*/ 	.short	(.L_17 - .L_16)
	.align		4
.L_16:
        /*0064*/ 	.word	index@(_Z22compute_context_vectorPKfS0_Pfiiii)
        /*0068*/ 	.word	0x00000000


	//----- nvinfo : EIATTR_MIN_STACK_SIZE
	.align		4
.L_17:
        /*006c*/ 	.byte	0x04, 0x12
        /*006e*/ 	.short	(.L_19 - .L_18)
	.align		4
.L_18:
        /*0070*/ 	.word	index@(_Z22compute_context_vectorPKfS0_Pfiiii)
        /*0074*/ 	.word	0x00000000


	//----- nvinfo : EIATTR_MIN_STACK_SIZE
	.align		4
.L_19:
        /*0078*/ 	.byte	0x04, 0x12
        /*007a*/ 	.short	(.L_21 - .L_20)
	.align		4
.L_20:
        /*007c*/ 	.word	index@(_Z7softmaxPfiii)
        /*0080*/ 	.word	0x00000000


	//----- nvinfo : EIATTR_MIN_STACK_SIZE
	.align		4
.L_21:
        /*0084*/ 	.byte	0x04, 0x12
        /*0086*/ 	.short	(.L_23 - .L_22)
	.align		4
.L_22:
        /*0088*/ 	.word	index@(_Z28scaled_dot_product_attentionPKfS0_Pfiiiif)
        /*008c*/ 	.word	0x00000000


	//----- nvinfo : EIATTR_MIN_STACK_SIZE
	.align		4
.L_23:
        /*0090*/ 	.byte	0x04, 0x12
        /*0092*/ 	.short	(.L_25 - .L_24)
	.align		4
.L_24:
        /*0094*/ 	.word	index@(_Z11compute_qkvPKfPfS1_S1_iiii)
        /*0098*/ 	.word	0x00000000
.L_25:


//--------------------- .nv.compat                --------------------------
	.section	.nv.compat,"",@"SHT_CUDA_COMPAT_INFO"
	.align	4
        /*0000*/ 	.byte	0x02, 0x09, 0x00, 0x00, 0x02, 0x02, 0x01, 0x00, 0x02, 0x05, 0x05, 0x00, 0x03, 0x07, 0x01, 0x01
        /*0010*/ 	.byte	0x02, 0x03, 0x00, 0x00, 0x02, 0x06, 0x01, 0x00, 0x04, 0x0b, 0x08, 0x00, 0x01, 0x00, 0x00, 0x00
        /*0020*/ 	.byte	0x00, 0x00, 0x00, 0x00


//--------------------- .nv.info._Z22compute_context_vectorPKfS0_Pfiiii --------------------------
	.section	.nv.info._Z22compute_context_vectorPKfS0_Pfiiii,"",@"SHT_CUDA_INFO"
	.sectionflags	@""
	.align	4


	//----- nvinfo : EIATTR_CUDA_API_VERSION
	.align		4
        /*0000*/ 	.byte	0x04, 0x37
        /*0002*/ 	.short	(.L_27 - .L_26)
.L_26:
        /*0004*/ 	.word	0x00000082


	//----- nvinfo : EIATTR_KPARAM_INFO
	.align		4
.L_27:
        /*0008*/ 	.byte	0x04, 0x17
        /*000a*/ 	.short	(.L_29 - .L_28)
.L_28:
        /*000c*/ 	.word	0x00000000
        /*0010*/ 	.short	0x0006
        /*0012*/ 	.short	0x0024
        /*0014*/ 	.byte	0x00, 0xf0, 0x11, 0x00


	//----- nvinfo : EIATTR_KPARAM_INFO
	.align		4
.L_29:
        /*0018*/ 	.byte	0x04, 0x17
        /*001a*/ 	.short	(.L_31 - .L_30)
.L_30:
        /*001c*/ 	.word	0x00000000
        /*0020*/ 	.short	0x0005
        /*0022*/ 	.short	0x0020
        /*0024*/ 	.byte	0x00, 0xf0, 0x11, 0x00


	//----- nvinfo : EIATTR_KPARAM_INFO
	.align		4
.L_31:
        /*0028*/ 	.byte	0x04, 0x17
        /*002a*/ 	.short	(.L_33 - .L_32)
.L_32:
        /*002c*/ 	.word	0x00000000
        /*0030*/ 	.short	0x0004
        /*0032*/ 	.short	0x001c
        /*0034*/ 	.byte	0x00, 0xf0, 0x11, 0x00


	//----- nvinfo : EIATTR_KPARAM_INFO
	.align		4
.L_33:
        /*0038*/ 	.byte	0x04, 0x17
        /*003a*/ 	.short	(.L_35 - .L_34)
.L_34:
        /*003c*/ 	.word	0x00000000
        /*0040*/ 	.short	0x0003
        /*0042*/ 	.short	0x0018
        /*0044*/ 	.byte	0x00, 0xf0, 0x11, 0x00


	//----- nvinfo : EIATTR_KPARAM_INFO
	.align		4
.L_35:
        /*0048*/ 	.byte	0x04, 0x17
        /*004a*/ 	.short	(.L_37 - .L_36)
.L_36:
        /*004c*/ 	.word	0x00000000
        /*0050*/ 	.short	0x0002
        /*0052*/ 	.short	0x0010
        /*0054*/ 	.byte	0x00, 0xf5, 0x21, 0x00


	//----- nvinfo : EIATTR_KPARAM_INFO
	.align		4
.L_37:
        /*0058*/ 	.byte	0x04, 0x17
        /*005a*/ 	.short	(.L_39 - .L_38)
.L_38:
        /*005c*/ 	.word	0x00000000
        /*0060*/ 	.short	0x0001
        /*0062*/ 	.short	0x0008
        /*0064*/ 	.byte	0x00, 0xf5, 0x21, 0x00


	//----- nvinfo : EIATTR_KPARAM_INFO
	.align		4
.L_39:
        /*0068*/ 	.byte	0x04, 0x17
        /*006a*/ 	.short	(.L_41 - .L_40)
.L_40:
        /*006c*/ 	.word	0x00000000
        /*0070*/ 	.short	0x0000
        /*0072*/ 	.short	0x0000
        /*0074*/ 	.byte	0x00, 0xf5, 0x21, 0x00


	//----- nvinfo : EIATTR_SPARSE_MMA_MASK
	.align		4
.L_41:
        /*0078*/ 	.byte	0x03, 0x50
        /*007a*/ 	.short	0x0000


	//----- nvinfo : EIATTR_MAXREG_COUNT
	.align		4
        /*007c*/ 	.byte	0x03, 0x1b
        /*007e*/ 	.short	0x00ff


	//----- nvinfo : EIATTR_MERCURY_ISA_VERSION
	.align		4
        /*0080*/ 	.byte	0x03, 0x5f
        /*0082*/ 	.short	0x0101


	//----- nvinfo : EIATTR_VRC_CTA_INIT_COUNT
	.align		4
        /*0084*/ 	.byte	0x02, 0x4a
	.zero		1
	.zero		1


	//----- nvinfo : EIATTR_EXIT_INSTR_OFFSETS
	.align		4
        /*0088*/ 	.byte	0x04, 0x1c
        /*008a*/ 	.short	(.L_43 - .L_42)


	//   ....[0]....
.L_42:
        /*008c*/ 	.word	0x00000050


	//   ....[1]....
        /*0090*/ 	.word	0x000008b0


	//   ....[2]....
        /*0094*/ 	.word	0x00000a20


	//   ....[3]....
        /*0098*/ 	.word	0x00000af0


	//   ....[4]....
        /*009c*/ 	.word	0x00000b80


	//   ....[5]....
        /*00a0*/ 	.word	0x00000be0


	//----- nvinfo : EIATTR_CBANK_PARAM_SIZE
	.align		4
.L_43:
        /*00a4*/ 	.byte	0x03, 0x19
        /*00a6*/ 	.short	0x0028


	//----- nvinfo : EIATTR_PARAM_CBANK
	.align		4
        /*00a8*/ 	.byte	0x04, 0x0a
        /*00aa*/ 	.short	(.L_45 - .L_44)
	.align		4
.L_44:
        /*00ac*/ 	.word	index@(.nv.constant0._Z22compute_context_vectorPKfS0_Pfiiii)
        /*00b0*/ 	.short	0x0380
        /*00b2*/ 	.short	0x0028


	//----- nvinfo : EIATTR_SW_WAR
	.align		4
.L_45:
        /*00b4*/ 	.byte	0x04, 0x36
        /*00b6*/ 	.short	(.L_47 - .L_46)
.L_46:
        /*00b8*/ 	.word	0x00000008
.L_47:


//--------------------- .nv.info._Z7softmaxPfiii  --------------------------
	.section	.nv.info._Z7softmaxPfiii,"",@"SHT_CUDA_INFO"
	.sectionflags	@""
	.align	4


	//----- nvinfo : EIATTR_CUDA_API_VERSION
	.align		4
        /*0000*/ 	.byte	0x04, 0x37
        /*0002*/ 	.short	(.L_49 - .L_48)
.L_48:
        /*0004*/ 	.word	0x00000082


	//----- nvinfo : EIATTR_KPARAM_INFO
	.align		4
.L_49:
        /*0008*/ 	.byte	0x04, 0x17
        /*000a*/ 	.short	(.L_51 - .L_50)
.L_50:
        /*000c*/ 	.word	0x00000000
        /*0010*/ 	.short	0x0003
        /*0012*/ 	.short	0x0010
        /*0014*/ 	.byte	0x00, 0xf0, 0x11, 0x00


	//----- nvinfo : EIATTR_KPARAM_INFO
	.align		4
.L_51:
        /*0018*/ 	.byte	0x04, 0x17
        /*001a*/ 	.short	(.L_53 - .L_52)
.L_52:
        /*001c*/ 	.word	0x00000000
        /*0020*/ 	.short	0x0002
        /*0022*/ 	.short	0x000c
        /*0024*/ 	.byte	0x00, 0xf0, 0x11, 0x00


	//----- nvinfo : EIATTR_KPARAM_INFO
	.align		4
.L_53:
        /*0028*/ 	.byte	0x04, 0x17
        /*002a*/ 	.short	(.L_55 - .L_54)
.L_54:
        /*002c*/ 	.word	0x00000000
        /*0030*/ 	.short	0x0001
        /*0032*/ 	.short	0x0008
        /*0034*/ 	.byte	0x00, 0xf0, 0x11, 0x00


	//----- nvinfo : EIATTR_KPARAM_INFO
	.align		4
.L_55:
        /*0038*/ 	.byte	0x04, 0x17
        /*003a*/ 	.short	(.L_57 - .L_56)
.L_56:
        /*003c*/ 	.word	0x00000000
        /*0040*/ 	.short	0x0000
        /*0042*/ 	.short	0x0000
        /*0044*/ 	.byte	0x00, 0xf5, 0x21, 0x00


	//----- nvinfo : EIATTR_SPARSE_MMA_MASK
	.align		4
.L_57:
        /*0048*/ 	.byte	0x03, 0x50
        /*004a*/ 	.short	0x0000


	//----- nvinfo : EIATTR_MAXREG_COUNT
	.align		4
        /*004c*/ 	.byte	0x03, 0x1b
        /*004e*/ 	.short	0x00ff


	//----- nvinfo : EIATTR_MERCURY_ISA_VERSION
	.align		4
        /*0050*/ 	.byte	0x03, 0x5f
        /*0052*/ 	.short	0x0101


	//----- nvinfo : EIATTR_VRC_CTA_INIT_COUNT
	.align		4
        /*0054*/ 	.byte	0x02, 0x4a
	.zero		1
	.zero		1


	//----- nvinfo : EIATTR_EXIT_INSTR_OFFSETS
	.align		4
        /*0058*/ 	.byte	0x04, 0x1c
        /*005a*/ 	.short	(.L_59 - .L_58)


	//   ....[0]....
.L_58:
        /*005c*/ 	.word	0x00001560


	//   ....[1]....
        /*0060*/ 	.word	0x00002600


	//   ....[2]....
        /*0064*/ 	.word	0x00002e60


	//   ....[3]....
        /*0068*/ 	.word	0x000032e0


	//   ....[4]....
        /*006c*/ 	.word	0x00003460


	//----- nvinfo : EIATTR_CRS_STACK_SIZE
	.align		4
.L_59:
        /*0070*/ 	.byte	0x04, 0x1e
        /*0072*/ 	.short	(.L_61 - .L_60)
.L_60:
        /*0074*/ 	.word	0x00000000


	//----- nvinfo : EIATTR_CBANK_PARAM_SIZE
	.align		4
.L_61:
        /*0078*/ 	.byte	0x03, 0x19
        /*007a*/ 	.short	0x0014


	//----- nvinfo : EIATTR_PARAM_CBANK
	.align		4
        /*007c*/ 	.byte	0x04, 0x0a
        /*007e*/ 	.short	(.L_63 - .L_62)
	.align		4
.L_62:
        /*0080*/ 	.word	index@(.nv.constant0._Z7softmaxPfiii)
        /*0084*/ 	.short	0x0380
        /*0086*/ 	.short	0x0014


	//----- nvinfo : EIATTR_SW_WAR
	.align		4
.L_63:
        /*0088*/ 	.byte	0x04, 0x36
        /*008a*/ 	.short	(.L_65 - .L_64)
.L_64:
        /*008c*/ 	.word	0x00000008
.L_65:


//--------------------- .nv.info._Z28scaled_dot_product_attentionPKfS0_Pfiiiif --------------------------
	.section	.nv.info._Z28scaled_dot_product_attentionPKfS0_Pfiiiif,"",@"SHT_CUDA_INFO"
	.sectionflags	@""
	.align	4


	//----- nvinfo : EIATTR_CUDA_API_VERSION
	.align		4
        /*0000*/ 	.byte	0x04, 0x37
        /*0002*/ 	.short	(.L_67 - .L_66)
.L_66:
        /*0004*/ 	.word	0x00000082


	//----- nvinfo : EIATTR_KPARAM_INFO
	.align		4
.L_67:
        /*0008*/ 	.byte	0x04, 0x17
        /*000a*/ 	.short	(.L_69 - .L_68)
.L_68:
        /*000c*/ 	.word	0x00000000
        /*0010*/ 	.short	0x0007
        /*0012*/ 	.short	0x0028
        /*0014*/ 	.byte	0x00, 0xf0, 0x11, 0x00


	//----- nvinfo : EIATTR_KPARAM_INFO
	.align		4
.L_69:
        /*0018*/ 	.byte	0x04, 0x17
        /*001a*/ 	.short	(.L_71 - .L_70)
.L_70:
        /*001c*/ 	.word	0x00000000
        /*0020*/ 	.short	0x0006
        /*0022*/ 	.short	0x0024
        /*0024*/ 	.byte	0x00, 0xf0, 0x11, 0x00


	//----- nvinfo : EIATTR_KPARAM_INFO
	.align		4
.L_71:
        /*0028*/ 	.byte	0x04, 0x17
        /*002a*/ 	.short	(.L_73 - .L_72)
.L_72:
        /*002c*/ 	.word	0x00000000
        /*0030*/ 	.short	0x0005
        /*0032*/ 	.short	0x0020
        /*0034*/ 	.byte	0x00, 0xf0, 0x11, 0x00


	//----- nvinfo : EIATTR_KPARAM_INFO
	.align		4
.L_73:
        /*0038*/ 	.byte	0x04, 0x17
        /*003a*/ 	.short	(.L_75 - .L_74)
.L_74:
        /*003c*/ 	.word	0x00000000
        /*0040*/ 	.short	0x0004
        /*0042*/ 	.short	0x001c
        /*0044*/ 	.byte	0x00, 0xf0, 0x11, 0x00


	//----- nvinfo : EIATTR_KPARAM_INFO
	.align		4
.L_75:
        /*0048*/ 	.byte	0x04, 0x17
        /*004a*/ 	.short	(.L_77 - .L_76)
.L_76:
        /*004c*/ 	.word	0x00000000
        /*0050*/ 	.short	0x0003
        /*0052*/ 	.short	0x0018
        /*0054*/ 	.byte	0x00, 0xf0, 0x11, 0x00


	//----- nvinfo : EIATTR_KPARAM_INFO
	.align		4
.L_77:
        /*0058*/ 	.byte	0x04, 0x17
        /*005a*/ 	.short	(.L_79 - .L_78)
.L_78:
        /*005c*/ 	.word	0x00000000
        /*0060*/ 	.short	0x0002
        /*0062*/ 	.short	0x0010
        /*0064*/ 	.byte	0x00, 0xf5, 0x21, 0x00


	//----- nvinfo : EIATTR_KPARAM_INFO
	.align		4
.L_79:
        /*0068*/ 	.byte	0x04, 0x17
        /*006a*/ 	.short	(.L_81 - .L_80)
.L_80:
        /*006c*/ 	.word	0x00000000
        /*0070*/ 	.short	0x0001
        /*0072*/ 	.short	0x0008
        /*0074*/ 	.byte	0x00, 0xf5, 0x21, 0x00


	//----- nvinfo : EIATTR_KPARAM_INFO
	.align		4
.L_81:
        /*0078*/ 	.byte	0x04, 0x17
        /*007a*/ 	.short	(.L_83 - .L_82)
.L_82:
        /*007c*/ 	.word	0x00000000
        /*0080*/ 	.short	0x0000
        /*0082*/ 	.short	0x0000
        /*0084*/ 	.byte	0x00, 0xf5, 0x21, 0x00


	//----- nvinfo : EIATTR_SPARSE_MMA_MASK
	.align		4
.L_83:
        /*0088*/ 	.byte	0x03, 0x50
        /*008a*/ 	.short	0x0000


	//----- nvinfo : EIATTR_MAXREG_COUNT
	.align		4
        /*008c*/ 	.byte	0x03, 0x1b
        /*008e*/ 	.short	0x00ff


	//----- nvinfo : EIATTR_NUM_BARRIERS
	.align		4
        /*0090*/ 	.byte	0x02, 0x4c
        /*0092*/ 	.byte	0x01
	.zero		1


	//----- nvinfo : EIATTR_MERCURY_ISA_VERSION
	.align		4
        /*0094*/ 	.byte	0x03, 0x5f
        /*0096*/ 	.short	0x0101


	//----- nvinfo : EIATTR_VRC_CTA_INIT_COUNT
	.align		4
        /*0098*/ 	.byte	0x02, 0x4a
	.zero		1
	.zero		1


	//----- nvinfo : EIATTR_EXIT_INSTR_OFFSETS
	.align		4
        /*009c*/ 	.byte	0x04, 0x1c
        /*009e*/ 	.short	(.L_85 - .L_84)


	//   ....[0]....
.L_84:
        /*00a0*/ 	.word	0x00000910


	//----- nvinfo : EIATTR_CBANK_PARAM_SIZE
	.align		4
.L_85:
        /*00a4*/ 	.byte	0x03, 0x19
        /*00a6*/ 	.short	0x002c


	//----- nvinfo : EIATTR_PARAM_CBANK
	.align		4
        /*00a8*/ 	.byte	0x04, 0x0a
        /*00aa*/ 	.short	(.L_87 - .L_86)
	.align		4
.L_86:
        /*00ac*/ 	.word	index@(.nv.constant0._Z28scaled_dot_product_attentionPKfS0_Pfiiiif)
        /*00b0*/ 	.short	0x0380
        /*00b2*/ 	.short	0x002c


	//----- nvinfo : EIATTR_SW_WAR
	.align		4
.L_87:
        /*00b4*/ 	.byte	0x04, 0x36
        /*00b6*/ 	.short	(.L_89 - .L_88)
.L_88:
        /*00b8*/ 	.word	0x00000008
.L_89:


//--------------------- .nv.info._Z11compute_qkvPKfPfS1_S1_iiii --------------------------
	.section	.nv.info._Z11compute_qkvPKfPfS1_S1_iiii,"",@"SHT_CUDA_INFO"
	.sectionflags	@""
	.align	4


	//----- nvinfo : EIATTR_CUDA_API_VERSION
	.align		4
        /*0000*/ 	.byte	0x04, 0x37
        /*0002*/ 	.short	(.L_91 - .L_90)
.L_90:
        /*0004*/ 	.word	0x00000082


	//----- nvinfo : EIATTR_KPARAM_INFO
	.align		4
.L_91:
        /*0008*/ 	.byte	0x04, 0x17
        /*000a*/ 	.short	(.L_93 - .L_92)
.L_92:
        /*000c*/ 	.word	0x00000000
        /*0010*/ 	.short	0x0007
        /*0012*/ 	.short	0x002c
        /*0014*/ 	.byte	0x00, 0xf0, 0x11, 0x00


	//----- nvinfo : EIATTR_KPARAM_INFO
	.align		4
.L_93:
        /*0018*/ 	.byte	0x04, 0x17
        /*001a*/ 	.short	(.L_95 - .L_94)
.L_94:
        /*001c*/ 	.word	0x00000000
        /*0020*/ 	.short	0x0006
        /*0022*/ 	.short	0x0028
        /*0024*/ 	.byte	0x00, 0xf0, 0x11, 0x00


	//----- nvinfo : EIATTR_KPARAM_INFO
	.align		4
.L_95:
        /*0028*/ 	.byte	0x04, 0x17
        /*002a*/ 	.short	(.L_97 - .L_96)
.L_96:
        /*002c*/ 	.word	0x00000000
        /*0030*/ 	.short	0x0005
        /*0032*/ 	.short	0x0024
        /*0034*/ 	.byte	0x00, 0xf0, 0x11, 0x00


	//----- nvinfo : EIATTR_KPARAM_INFO
	.align		4
.L_97:
        /*0038*/ 	.byte	0x04, 0x17
        /*003a*/ 	.short	(.L_99 - .L_98)
.L_98:
        /*003c*/ 	.word	0x00000000
        /*0040*/ 	.short	0x0004
        /*0042*/ 	.short	0x0020
        /*0044*/ 	.byte	0x00, 0xf0, 0x11, 0x00


	//----- nvinfo : EIATTR_KPARAM_INFO
	.align		4
.L_99:
        /*0048*/ 	.byte	0x04, 0x17
        /*004a*/ 	.short	(.L_101 - .L_100)
.L_100:
        /*004c*/ 	.word	0x00000000
        /*0050*/ 	.short	0x0003
        /*0052*/ 	.short	0x0018
        /*0054*/ 	.byte	0x00, 0xf5, 0x21, 0x00


	//----- nvinfo : EIATTR_KPARAM_INFO
	.align		4
.L_101:
        /*0058*/ 	.byte	0x04, 0x17
        /*005a*/ 	.short	(.L_103 - .L_102)
.L_102:
        /*005c*/ 	.word	0x00000000
        /*0060*/ 	.short	0x0002
        /*0062*/ 	.short	0x0010
        /*0064*/ 	.byte	0x00, 0xf5, 0x21, 0x00


	//----- nvinfo : EIATTR_KPARAM_INFO
	.align		4
.L_103:
        /*0068*/ 	.byte	0x04, 0x17
        /*006a*/ 	.short	(.L_105 - .L_104)
.L_104:
        /*006c*/ 	.word	0x00000000
        /*0070*/ 	.short	0x0001
        /*0072*/ 	.short	0x0008
        /*0074*/ 	.byte	0x00, 0xf5, 0x21, 0x00


	//----- nvinfo : EIATTR_KPARAM_INFO
	.align		4
.L_105:
        /*0078*/ 	.byte	0x04, 0x17
        /*007a*/ 	.short	(.L_107 - .L_106)
.L_106:
        /*007c*/ 	.word	0x00000000
        /*0080*/ 	.short	0x0000
        /*0082*/ 	.short	0x0000
        /*0084*/ 	.byte	0x00, 0xf5, 0x21, 0x00


	//----- nvinfo : EIATTR_SPARSE_MMA_MASK
	.align		4
.L_107:
        /*0088*/ 	.byte	0x03, 0x50
        /*008a*/ 	.short	0x0000


	//----- nvinfo : EIATTR_MAXREG_COUNT
	.align		4
        /*008c*/ 	.byte	0x03, 0x1b
        /*008e*/ 	.short	0x00ff


	//----- nvinfo : EIATTR_MERCURY_ISA_VERSION
	.align		4
        /*0090*/ 	.byte	0x03, 0x5f
        /*0092*/ 	.short	0x0101


	//----- nvinfo : EIATTR_VRC_CTA_INIT_COUNT
	.align		4
        /*0094*/ 	.byte	0x02, 0x4a
	.zero		1
	.zero		1


	//----- nvinfo : EIATTR_EXIT_INSTR_OFFSETS
	.align		4
        /*0098*/ 	.byte	0x04, 0x1c
        /*009a*/ 	.short	(.L_109 - .L_108)


	//   ....[0]....
.L_108:
        /*009c*/ 	.word	0x000000b0


	//   ....[1]....
        /*00a0*/ 	.word	0x00000b30


	//----- nvinfo : EIATTR_CBANK_PARAM_SIZE
	.align		4
.L_109:
        /*00a4*/ 	.byte	0x03, 0x19
        /*00a6*/ 	.short	0x0030


	//----- nvinfo : EIATTR_PARAM_CBANK
	.align		4
        /*00a8*/ 	.byte	0x04, 0x0a
        /*00aa*/ 	.short	(.L_111 - .L_110)
	.align		4
.L_110:
        /*00ac*/ 	.word	index@(.nv.constant0._Z11compute_qkvPKfPfS1_S1_iiii)
        /*00b0*/ 	.short	0x0380
        /*00b2*/ 	.short	0x0030


	//----- nvinfo : EIATTR_SW_WAR
	.align		4
.L_111:
        /*00b4*/ 	.byte	0x04, 0x36
        /*00b6*/ 	.short	(.L_113 - .L_112)
.L_112:
        /*00b8*/ 	.word	0x00000008
.L_113:


//--------------------- .nv.callgraph             --------------------------
	.section	.nv.callgraph,"",@"SHT_CUDA_CALLGRAPH"
	.align	4
	.sectionentsize	8
	.align		4
        /*0000*/ 	.word	0x00000000
	.align		4
        /*0004*/ 	.word	0xffffffff
	.align		4
        /*0008*/ 	.word	0x00000000
	.align		4
        /*000c*/ 	.word	0xfffffffe
	.align		4
        /*0010*/ 	.word	0x00000000
	.align		4
        /*0014*/ 	.word	0xfffffffd
	.align		4
        /*0018*/ 	.word	0x00000000
	.align		4
        /*001c*/ 	.word	0xfffffffc


//--------------------- .text._Z22compute_context_vectorPKfS0_Pfiiii --------------------------
	.section	.text._Z22compute_context_vectorPKfS0_Pfiiii,"ax",@progbits
	.align	128
        .global         _Z22compute_context_vectorPKfS0_Pfiiii
        .type           _Z22compute_context_vectorPKfS0_Pfiiii,@function
        .size           _Z22compute_context_vectorPKfS0_Pfiiii,(.L_x_101 - _Z22compute_context_vectorPKfS0_Pfiiii)
        .other          _Z22compute_context_vectorPKfS0_Pfiiii,@"STO_CUDA_ENTRY STV_DEFAULT"
_Z22compute_context_vectorPKfS0_Pfiiii:
.text._Z22compute_context_vectorPKfS0_Pfiiii:
[----:B------:R-:W-:Y:S08]  /*0000*/  LDC R1, c[0x0][0x37c] ;  /* 0x0000df00ff017b82 */ /* 0x000ff00000000800 */
[----:B------:R-:W0:Y:S08]  /*0010*/  LDC.64 R2, c[0x0][0x3a0] ;  /* 0x0000e800ff027b82 */ /* 0x000e300000000a00 */
[----:B------:R-:W1:Y:S08]  /*0020*/  S2UR UR4, SR_CTAID.X ;  /* 0x00000000000479c3 */ /* 0x000e700000002500 */
[----:B------:R-:W2:Y:S01]  /*0030*/  S2UR UR5, SR_CTAID.Y ;  /* 0x00000000000579c3 */ /* 0x000ea20000002600 */
[----:B0-----:R-:W-:-:S13]  /*0040*/  ISETP.GE.AND P0, PT, R3, 0x1, PT ;  /* 0x000000010300780c */ /* 0x001fda0003f06270 */
[----:B-12---:R-:W-:Y:S05]  /*0050*/  @!P0 EXIT ;  /* 0x000000000000894d */ /* 0x006fea0003800000 */
[----:B------:R-:W0:Y:S01]  /*0060*/  S2R R5, SR_TID.X ;  /* 0x0000000000057919 */ /* 0x000e220000002100 */
[----:B------:R-:W1:Y:S01]  /*0070*/  LDCU UR6, c[0x0][0x39c] ;  /* 0x00007380ff0677ac */ /* 0x000e620008000800 */
[----:B------:R-:W-:Y:S01]  /*0080*/  ISETP.GE.AND P0, PT, R2, 0x1, PT ;  /* 0x000000010200780c */ /* 0x000fe20003f06270 */
[----:B------:R-:W2:Y:S01]  /*0090*/  LDCU.64 UR8, c[0x0][0x358] ;  /* 0x00006b00ff0877ac */ /* 0x000ea20008000a00 */
[----:B-1----:R-:W-:-:S06]  /*00a0*/  UIMAD UR4, UR4, UR6, UR5 ;  /* 0x00000006040472a4 */ /* 0x002fcc000f8e0205 */
[----:B0-----:R-:W-:-:S05]  /*00b0*/  IMAD R10, R2, UR4, R5 ;  /* 0x00000004020a7c24 */ /* 0x001fca000f8e0205 */
[----:B--2---:R-:W-:Y:S05]  /*00c0*/  @!P0 BRA `(.L_x_0) ;  /* 0x0000000800008947 */ /* 0x004fea0003800000 */
[C---:B------:R-:W-:Y:S01]  /*00d0*/  IMAD R3, R2.reuse, R3, RZ ;  /* 0x0000000302037224 */ /* 0x040fe200078e02ff */
[----:B------:R-:W-:Y:S01]  /*00e0*/  LOP3.LUT R6, R2, 0x7ffffff8, RZ, 0xc0, !PT ;  /* 0x7ffffff802067812 */ /* 0x000fe200078ec0ff */
[----:B------:R-:W-:Y:S02]  /*00f0*/  HFMA2 R4, -RZ, RZ, 0, 0 ;  /* 0x00000000ff047431 */ /* 0x000fe400000001ff */
[----:B------:R-:W-:Y:S01]  /*0100*/  IMAD R8, R10, R2, RZ ;  /* 0x000000020a087224 */ /* 0x000fe200078e02ff */
[C---:B------:R-:W-:Y:S01]  /*0110*/  LOP3.LUT R7, R2.reuse, 0x7, RZ, 0xc0, !PT ;  /* 0x0000000702077812 */ /* 0x040fe200078ec0ff */
[----:B------:R-:W-:Y:S01]  /*0120*/  IMAD R3, R3, UR4, RZ ;  /* 0x0000000403037c24 */ /* 0x000fe2000f8e02ff */
[----:B------:R-:W-:Y:S02]  /*0130*/  LOP3.LUT R5, R2, 0x3, RZ, 0xc0, !PT ;  /* 0x0000000302057812 */ /* 0x000fe400078ec0ff */
[----:B------:R-:W-:-:S07]  /*0140*/  IADD3 R2, PT, PT, -R6, RZ, RZ ;  /* 0x000000ff06027210 */ /* 0x000fce0007ffe1ff */
.L_x_5:
[----:B0-----:R-:W0:Y:S01]  /*0150*/  LDC R0, c[0x0][0x3a0] ;  /* 0x0000e800ff007b82 */ /* 0x001e220000000800 */
[----:B------:R-:W-:Y:S02]  /*0160*/  MOV R14, RZ ;  /* 0x000000ff000e7202 */ /* 0x000fe40000000f00 */
[----:B------:R-:W-:Y:S02]  /*0170*/  MOV R9, RZ ;  /* 0x000000ff00097202 */ /* 0x000fe40000000f00 */
[----:B0-----:R-:W-:-:S13]  /*0180*/  ISETP.GE.U32.AND P0, PT, R0, 0x8, PT ;  /* 0x000000080000780c */ /* 0x001fda0003f06070 */
[----:B------:R-:W-:Y:S05]  /*0190*/  @!P0 BRA `(.L_x_1) ;  /* 0x0000000000b88947 */ /* 0x000fea0003800000 */
[----:B------:R-:W-:Y:S02]  /*01a0*/  IADD3 R9, PT, PT, R3, R4, RZ ;  /* 0x0000000403097210 */ /* 0x000fe40007ffe0ff */
[----:B------:R-:W-:Y:S02]  /*01b0*/  MOV R14, RZ ;  /* 0x000000ff000e7202 */ /* 0x000fe40000000f00 */
[----:B------:R-:W-:Y:S02]  /*01c0*/  MOV R11, R8 ;  /* 0x00000008000b7202 */ /* 0x000fe40000000f00 */
[----:B------:R-:W-:-:S07]  /*01d0*/  MOV R20, R2 ;  /* 0x0000000200147202 */ /* 0x000fce0000000f00 */
.L_x_2:
[----:B------:R-:W0:Y:S08]  /*01e0*/  LDC.64 R12, c[0x0][0x380] ;  /* 0x0000e000ff0c7b82 */ /* 0x000e300000000a00 */
[----:B------:R-:W1:Y:S08]  /*01f0*/  LDC.64 R22, c[0x0][0x388] ;  /* 0x0000e200ff167b82 */ /* 0x000e700000000a00 */
[----:B------:R-:W2:Y:S01]  /*0200*/  LDC R21, c[0x0][0x3a4] ;  /* 0x0000e900ff157b82 */ /* 0x000ea20000000800 */
[----:B0-----:R-:W-:-:S05]  /*0210*/  IMAD.WIDE R12, R11, 0x4, R12 ;  /* 0x000000040b0c7825 */ /* 0x001fca00078e020c */
[----:B------:R-:W3:Y:S01]  /*0220*/  LDG.E R15, desc[UR8][R12.64] ;  /* 0x000000080c0f7981 */ /* 0x000ee2000c1e1900 */
[----:B-1----:R-:W-:-:S03]  /*0230*/  IMAD.WIDE R22, R9, 0x4, R22 ;  /* 0x0000000409167825 */ /* 0x002fc600078e0216 */
[----:B------:R-:W4:Y:S04]  /*0240*/  LDG.E R18, desc[UR8][R12.64+0x4] ;  /* 0x000004080c127981 */ /* 0x000f28000c1e1900 */
[----:B------:R2:W3:Y:S04]  /*0250*/  LDG.E R28, desc[UR8][R22.64] ;  /* 0x00000008161c7981 */ /* 0x0004e8000c1e1900 */
[----:B------:R-:W5:Y:S01]  /*0260*/  LDG.E R26, desc[UR8][R12.64+0x8] ;  /* 0x000008080c1a7981 */ /* 0x000f62000c1e1900 */
[----:B--2---:R-:W-:-:S05]  /*0270*/  IMAD.WIDE.U32 R22, R21, 0x4, R22 ;  /* 0x0000000415167825 */ /* 0x004fca00078e0016 */
[----:B------:R-:W4:Y:S01]  /*0280*/  LDG.E R19, desc[UR8][R22.64] ;  /* 0x0000000816137981 */ /* 0x000f22000c1e1900 */
[----:B------:R-:W-:-:S05]  /*0290*/  IMAD.WIDE.U32 R24, R21, 0x4, R22 ;  /* 0x0000000415187825 */ /* 0x000fca00078e0016 */
[----:B------:R-:W5:Y:S01]  /*02a0*/  LDG.E R27, desc[UR8][R24.64] ;  /* 0x00000008181b7981 */ /* 0x000f62000c1e1900 */
[----:B------:R-:W-:-:S03]  /*02b0*/  IMAD.WIDE.U32 R16, R21, 0x4, R24 ;  /* 0x0000000415107825 */ /* 0x000fc600078e0018 */
[----:B------:R-:W2:Y:S01]  /*02c0*/  LDG.E R25, desc[UR8][R12.64+0x14] ;  /* 0x000014080c197981 */ /* 0x000ea2000c1e1900 */
[----:B---3--:R-:W-:Y:S01]  /*02d0*/  FFMA R29, R15, R28, R14 ;  /* 0x0000001c0f1d7223 */ /* 0x008fe2000000000e */
[C---:B------:R-:W-:Y:S02]  /*02e0*/  IMAD.WIDE.U32 R14, R21.reuse, 0x4, R16 ;  /* 0x00000004150e7825 */ /* 0x040fe400078e0010 */
[----:B------:R4:W3:Y:S02]  /*02f0*/  LDG.E R28, desc[UR8][R16.64] ;  /* 0x00000008101c7981 */ /* 0x0008e4000c1e1900 */
[----:B----4-:R-:W-:Y:S01]  /*0300*/  FFMA R17, R18, R19, R29 ;  /* 0x0000001312117223 */ /* 0x010fe2000000001d */
[C---:B------:R-:W-:Y:S01]  /*0310*/  IMAD.WIDE.U32 R18, R21.reuse, 0x4, R14 ;  /* 0x0000000415127825 */ /* 0x040fe200078e000e */
[----:B------:R-:W3:Y:S03]  /*0320*/  LDG.E R29, desc[UR8][R12.64+0xc] ;  /* 0x00000c080c1d7981 */ /* 0x000ee6000c1e1900 */
[----:B-----5:R-:W-:Y:S01]  /*0330*/  FFMA R26, R26, R27, R17 ;  /* 0x0000001b1a1a7223 */ /* 0x020fe20000000011 */
[----:B------:R-:W4:Y:S01]  /*0340*/  LDG.E R14, desc[UR8][R14.64] ;  /* 0x000000080e0e7981 */ /* 0x000f22000c1e1900 */
[----:B------:R-:W-:-:S03]  /*0350*/  IMAD.WIDE.U32 R22, R21, 0x4, R18 ;  /* 0x0000000415167825 */ /* 0x000fc600078e0012 */
[----:B------:R-:W4:Y:S04]  /*0360*/  LDG.E R27, desc[UR8][R12.64+0x10] ;  /* 0x000010080c1b7981 */ /* 0x000f28000c1e1900 */
[----:B------:R-:W2:Y:S01]  /*0370*/  LDG.E R18, desc[UR8][R18.64] ;  /* 0x0000000812127981 */ /* 0x000ea2000c1e1900 */
[----:B------:R-:W-:-:S03]  /*0380*/  IMAD.WIDE.U32 R16, R21, 0x4, R22 ;  /* 0x0000000415107825 */ /* 0x000fc600078e0016 */
[----:B------:R-:W5:Y:S04]  /*0390*/  LDG.E R24, desc[UR8][R22.64] ;  /* 0x0000000816187981 */ /* 0x000f68000c1e1900 */
[----:B------:R-:W5:Y:S04]  /*03a0*/  LDG.E R15, desc[UR8][R12.64+0x18] ;  /* 0x000018080c0f7981 */ /* 0x000f68000c1e1900 */
[----:B------:R-:W5:Y:S04]  /*03b0*/  LDG.E R19, desc[UR8][R12.64+0x1c] ;  /* 0x00001c080c137981 */ /* 0x000f68000c1e1900 */
[----:B------:R-:W5:Y:S01]  /*03c0*/  LDG.E R16, desc[UR8][R16.64] ;  /* 0x0000000810107981 */ /* 0x000f62000c1e1900 */
[----:B------:R-:W-:-:S04]  /*03d0*/  IADD3 R20, PT, PT, R20, 0x8, RZ ;  /* 0x0000000814147810 */ /* 0x000fc80007ffe0ff */
[----:B------:R-:W-:Y:S02]  /*03e0*/  ISETP.NE.AND P0, PT, R20, RZ, PT ;  /* 0x000000ff1400720c */ /* 0x000fe40003f05270 */
[----:B------:R-:W-:Y:S02]  /*03f0*/  LEA R9, R21, R9, 0x3 ;  /* 0x0000000915097211 */ /* 0x000fe400078e18ff */
[----:B------:R-:W-:Y:S01]  /*0400*/  IADD3 R11, PT, PT, R11, 0x8, RZ ;  /* 0x000000080b0b7810 */ /* 0x000fe20007ffe0ff */
[----:B---3--:R-:W-:-:S04]  /*0410*/  FFMA R26, R29, R28, R26 ;  /* 0x0000001c1d1a7223 */ /* 0x008fc8000000001a */
[----:B----4-:R-:W-:-:S04]  /*0420*/  FFMA R14, R27, R14, R26 ;  /* 0x0000000e1b0e7223 */ /* 0x010fc8000000001a */
[----:B--2---:R-:W-:-:S04]  /*0430*/  FFMA R14, R25, R18, R14 ;  /* 0x00000012190e7223 */ /* 0x004fc8000000000e */
[----:B-----5:R-:W-:-:S04]  /*0440*/  FFMA R14, R15, R24, R14 ;  /* 0x000000180f0e7223 */ /* 0x020fc8000000000e */
[----:B------:R-:W-:Y:S01]  /*0450*/  FFMA R14, R19, R16, R14 ;  /* 0x00000010130e7223 */ /* 0x000fe2000000000e */
[----:B------:R-:W-:Y:S06]  /*0460*/  @P0 BRA `(.L_x_2) ;  /* 0xfffffffc005c0947 */ /* 0x000fec000383ffff */
[----:B------:R-:W-:-:S07]  /*0470*/  MOV R9, R6 ;  /* 0x0000000600097202 */ /* 0x000fce0000000f00 */
.L_x_1:
[----:B------:R-:W-:-:S13]  /*0480*/  ISETP.NE.AND P0, PT, R7, RZ, PT ;  /* 0x000000ff0700720c */ /* 0x000fda0003f05270 */
[----:B------:R-:W-:Y:S05]  /*0490*/  @!P0 BRA `(.L_x_3) ;  /* 0x0000000000e88947 */ /* 0x000fea0003800000 */
[----:B------:R-:W-:Y:S02]  /*04a0*/  IADD3 R11, PT, PT, R7, -0x1, RZ ;  /* 0xffffffff070b7810 */ /* 0x000fe40007ffe0ff */
[----:B------:R-:W-:Y:S02]  /*04b0*/  ISETP.NE.AND P1, PT, R5, RZ, PT ;  /* 0x000000ff0500720c */ /* 0x000fe40003f25270 */
[----:B------:R-:W-:-:S13]  /*04c0*/  ISETP.GE.U32.AND P0, PT, R11, 0x3, PT ;  /* 0x000000030b00780c */ /* 0x000fda0003f06070 */
[----:B------:R-:W-:Y:S05]  /*04d0*/  @!P0 BRA `(.L_x_4) ;  /* 0x0000000000608947 */ /* 0x000fea0003800000 */
[----:B------:R-:W0:Y:S01]  /*04e0*/  LDC R23, c[0x0][0x3a4] ;  /* 0x0000e900ff177b82 */ /* 0x000e220000000800 */
[----:B------:R-:W-:-:S07]  /*04f0*/  IMAD R11, R0, UR4, R9 ;  /* 0x00000004000b7c24 */ /* 0x000fce000f8e0209 */
[----:B------:R-:W1:Y:S08]  /*0500*/  LDC.64 R12, c[0x0][0x388] ;  /* 0x0000e200ff0c7b82 */ /* 0x000e700000000a00 */
[----:B------:R-:W2:Y:S01]  /*0510*/  LDC.64 R16, c[0x0][0x380] ;  /* 0x0000e000ff107b82 */ /* 0x000ea20000000a00 */
[----:B0-----:R-:W-:Y:S01]  /*0520*/  IMAD R15, R11, R23, R4 ;  /* 0x000000170b0f7224 */ /* 0x001fe200078e0204 */
[----:B------:R-:W-:-:S03]  /*0530*/  IADD3 R11, PT, PT, R8, R9, RZ ;  /* 0x00000009080b7210 */ /* 0x000fc60007ffe0ff */
[----:B-1----:R-:W-:-:S04]  /*0540*/  IMAD.WIDE R12, R15, 0x4, R12 ;  /* 0x000000040f0c7825 */ /* 0x002fc800078e020c */
[----:B------:R-:W-:Y:S02]  /*0550*/  IMAD.WIDE.U32 R18, R23, 0x4, R12 ;  /* 0x0000000417127825 */ /* 0x000fe400078e000c */
[----:B------:R-:W3:Y:S02]  /*0560*/  LDG.E R12, desc[UR8][R12.64] ;  /* 0x000000080c0c7981 */ /* 0x000ee4000c1e1900 */
[----:B--2---:R-:W-:-:S04]  /*0570*/  IMAD.WIDE R16, R11, 0x4, R16 ;  /* 0x000000040b107825 */ /* 0x004fc800078e0210 */
[C---:B------:R-:W-:Y:S01]  /*0580*/  IMAD.WIDE.U32 R20, R23.reuse, 0x4, R18 ;  /* 0x0000000417147825 */ /* 0x040fe200078e0012 */
[----:B------:R-:W3:Y:S04]  /*0590*/  LDG.E R11, desc[UR8][R16.64] ;  /* 0x00000008100b7981 */ /* 0x000ee8000c1e1900 */
[----:B------:R-:W2:Y:S01]  /*05a0*/  LDG.E R18, desc[UR8][R18.64] ;  /* 0x0000000812127981 */ /* 0x000ea2000c1e1900 */
[----:B------:R-:W-:-:S03]  /*05b0*/  IMAD.WIDE.U32 R22, R23, 0x4, R20 ;  /* 0x0000000417167825 */ /* 0x000fc600078e0014 */
[----:B------:R-:W2:Y:S04]  /*05c0*/  LDG.E R24, desc[UR8][R16.64+0x4] ;  /* 0x0000040810187981 */ /* 0x000ea8000c1e1900 */
[----:B------:R-:W4:Y:S04]  /*05d0*/  LDG.E R15, desc[UR8][R20.64] ;  /* 0x00000008140f7981 */ /* 0x000f28000c1e1900 */
[----:B------:R-:W4:Y:S04]  /*05e0*/  LDG.E R26, desc[UR8][R16.64+0x8] ;  /* 0x00000808101a7981 */ /* 0x000f28000c1e1900 */
[----:B------:R-:W5:Y:S04]  /*05f0*/  LDG.E R28, desc[UR8][R16.64+0xc] ;  /* 0x00000c08101c7981 */ /* 0x000f68000c1e1900 */
[----:B------:R-:W5:Y:S01]  /*0600*/  LDG.E R22, desc[UR8][R22.64] ;  /* 0x0000000816167981 */ /* 0x000f62000c1e1900 */
[----:B------:R-:W-:Y:S01]  /*0610*/  IADD3 R9, PT, PT, R9, 0x4, RZ ;  /* 0x0000000409097810 */ /* 0x000fe20007ffe0ff */
[----:B---3--:R-:W-:-:S04]  /*0620*/  FFMA R11, R11, R12, R14 ;  /* 0x0000000c0b0b7223 */ /* 0x008fc8000000000e */
[----:B--2---:R-:W-:-:S04]  /*0630*/  FFMA R11, R24, R18, R11 ;  /* 0x00000012180b7223 */ /* 0x004fc8000000000b */
[----:B----4-:R-:W-:-:S04]  /*0640*/  FFMA R11, R26, R15, R11 ;  /* 0x0000000f1a0b7223 */ /* 0x010fc8000000000b */
[----:B-----5:R-:W-:-:S07]  /*0650*/  FFMA R14, R28, R22, R11 ;  /* 0x000000161c0e7223 */ /* 0x020fce000000000b */
.L_x_4:
[----:B------:R-:W-:Y:S05]  /*0660*/  @!P1 BRA `(.L_x_3) ;  /* 0x0000000000749947 */ /* 0x000fea0003800000 */
[----:B------:R-:W-:Y:S01]  /*0670*/  ISETP.NE.AND P0, PT, R5, 0x1, PT ;  /* 0x000000010500780c */ /* 0x000fe20003f05270 */
[----:B------:R-:W0:Y:S01]  /*0680*/  LDC.64 R20, c[0x0][0x388] ;  /* 0x0000e200ff147b82 */ /* 0x000e220000000a00 */
[----:B------:R-:W-:-:S07]  /*0690*/  LOP3.LUT P1, RZ, R0, 0x1, RZ, 0xc0, !PT ;  /* 0x0000000100ff7812 */ /* 0x000fce000782c0ff */
[----:B------:R-:W1:Y:S04]  /*06a0*/  LDC.64 R12, c[0x0][0x380] ;  /* 0x0000e000ff0c7b82 */ /* 0x000e680000000a00 */
[----:B------:R-:W-:-:S04]  /*06b0*/  @P0 IMAD R15, R0, UR4, R9 ;  /* 0x00000004000f0c24 */ /* 0x000fc8000f8e0209 */
[----:B------:R-:W2:Y:S08]  /*06c0*/  @P0 LDC R23, c[0x0][0x3a4] ;  /* 0x0000e900ff170b82 */ /* 0x000eb00000000800 */
[----:B------:R-:W3:Y:S08]  /*06d0*/  @P1 LDC R11, c[0x0][0x3a4] ;  /* 0x0000e900ff0b1b82 */ /* 0x000ef00000000800 */
[----:B------:R-:W4:Y:S08]  /*06e0*/  LDC.64 R16, c[0x0][0x380] ;  /* 0x0000e000ff107b82 */ /* 0x000f300000000a00 */
[----:B------:R-:W5:Y:S01]  /*06f0*/  LDC.64 R18, c[0x0][0x388] ;  /* 0x0000e200ff127b82 */ /* 0x000f620000000a00 */
[----:B--2---:R-:W-:Y:S01]  /*0700*/  @P0 IMAD R25, R15, R23, R4 ;  /* 0x000000170f190224 */ /* 0x004fe200078e0204 */
[----:B------:R-:W-:-:S02]  /*0710*/  @P0 IADD3 R15, PT, PT, R8, R9, RZ ;  /* 0x00000009080f0210 */ /* 0x000fc40007ffe0ff */
[----:B------:R-:W-:Y:S01]  /*0720*/  @P0 IADD3 R9, PT, PT, R9, 0x2, RZ ;  /* 0x0000000209090810 */ /* 0x000fe20007ffe0ff */
[----:B0-----:R-:W-:-:S04]  /*0730*/  @P0 IMAD.WIDE R20, R25, 0x4, R20 ;  /* 0x0000000419140825 */ /* 0x001fc800078e0214 */
[----:B------:R-:W-:Y:S02]  /*0740*/  @P1 IMAD R0, R0, UR4, R9 ;  /* 0x0000000400001c24 */ /* 0x000fe4000f8e0209 */
[----:B-1----:R-:W-:Y:S01]  /*0750*/  @P0 IMAD.WIDE R12, R15, 0x4, R12 ;  /* 0x000000040f0c0825 */ /* 0x002fe200078e020c */
[----:B------:R-:W-:Y:S02]  /*0760*/  @P1 IADD3 R15, PT, PT, R8, R9, RZ ;  /* 0x00000009080f1210 */ /* 0x000fe40007ffe0ff */
[----:B------:R-:W2:Y:S01]  /*0770*/  @P0 LDG.E R9, desc[UR8][R20.64] ;  /* 0x0000000814090981 */ /* 0x000ea2000c1e1900 */
[----:B------:R-:W-:-:S03]  /*0780*/  @P0 IMAD.WIDE.U32 R22, R23, 0x4, R20 ;  /* 0x0000000417160825 */ /* 0x000fc600078e0014 */
[----:B------:R-:W2:Y:S01]  /*0790*/  @P0 LDG.E R25, desc[UR8][R12.64] ;  /* 0x000000080c190981 */ /* 0x000ea2000c1e1900 */
[----:B---3--:R-:W-:Y:S02]  /*07a0*/  @P1 IMAD R11, R0, R11, R4 ;  /* 0x0000000b000b1224 */ /* 0x008fe400078e0204 */
[----:B----4-:R-:W-:Y:S01]  /*07b0*/  @P1 IMAD.WIDE R16, R15, 0x4, R16 ;  /* 0x000000040f101825 */ /* 0x010fe200078e0210 */
[----:B------:R-:W3:Y:S03]  /*07c0*/  @P0 LDG.E R0, desc[UR8][R12.64+0x4] ;  /* 0x000004080c000981 */ /* 0x000ee6000c1e1900 */
[----:B-----5:R-:W-:Y:S01]  /*07d0*/  @P1 IMAD.WIDE R18, R11, 0x4, R18 ;  /* 0x000000040b121825 */ /* 0x020fe200078e0212 */
[----:B------:R-:W3:Y:S04]  /*07e0*/  @P0 LDG.E R22, desc[UR8][R22.64] ;  /* 0x0000000816160981 */ /* 0x000ee8000c1e1900 */
[----:B------:R-:W4:Y:S04]  /*07f0*/  @P1 LDG.E R17, desc[UR8][R16.64] ;  /* 0x0000000810111981 */ /* 0x000f28000c1e1900 */
[----:B------:R-:W4:Y:S01]  /*0800*/  @P1 LDG.E R18, desc[UR8][R18.64] ;  /* 0x0000000812121981 */ /* 0x000f22000c1e1900 */
[----:B--2---:R-:W-:-:S04]  /*0810*/  @P0 FFMA R9, R25, R9, R14 ;  /* 0x0000000919090223 */ /* 0x004fc8000000000e */
[----:B---3--:R-:W-:-:S04]  /*0820*/  @P0 FFMA R14, R0, R22, R9 ;  /* 0x00000016000e0223 */ /* 0x008fc80000000009 */
[----:B----4-:R-:W-:-:S07]  /*0830*/  @P1 FFMA R14, R17, R18, R14 ;  /* 0x00000012110e1223 */ /* 0x010fce000000000e */
.L_x_3:
[----:B------:R-:W0:Y:S01]  /*0840*/  LDCU UR5, c[0x0][0x3a4] ;  /* 0x00007480ff0577ac */ /* 0x000e220008000800 */
[----:B------:R-:W1:Y:S01]  /*0850*/  LDC.64 R12, c[0x0][0x390] ;  /* 0x0000e400ff0c7b82 */ /* 0x000e620000000a00 */
[----:B0-----:R-:W-:Y:S01]  /*0860*/  IMAD R9, R10, UR5, R4 ;  /* 0x000000050a097c24 */ /* 0x001fe2000f8e0204 */
[----:B------:R-:W-:-:S04]  /*0870*/  IADD3 R4, PT, PT, R4, 0x1, RZ ;  /* 0x0000000104047810 */ /* 0x000fc80007ffe0ff */
[----:B------:R-:W-:Y:S01]  /*0880*/  ISETP.NE.AND P0, PT, R4, UR5, PT ;  /* 0x0000000504007c0c */ /* 0x000fe2000bf05270 */
[----:B-1----:R-:W-:-:S05]  /*0890*/  IMAD.WIDE R12, R9, 0x4, R12 ;  /* 0x00000004090c7825 */ /* 0x002fca00078e020c */
[----:B------:R0:W-:Y:S07]  /*08a0*/  STG.E desc[UR8][R12.64], R14 ;  /* 0x0000000e0c007986 */ /* 0x0001ee000c101908 */
[----:B------:R-:W-:Y:S05]  /*08b0*/  @!P0 EXIT ;  /* 0x000000000000894d */ /* 0x000fea0003800000 */
[----:B------:R-:W-:Y:S05]  /*08c0*/  BRA `(.L_x_5) ;  /* 0xfffffff800207947 */ /* 0x000fea000383ffff */
.L_x_0:
[C---:B------:R-:W-:Y:S01]  /*08d0*/  ISETP.GE.U32.AND P1, PT, R3.reuse, 0x8, PT ;  /* 0x000000080300780c */ /* 0x040fe20003f26070 */
[----:B------:R-:W-:Y:S01]  /*08e0*/  HFMA2 R0, -RZ, RZ, 0, 0 ;  /* 0x00000000ff007431 */ /* 0x000fe200000001ff */
[----:B------:R-:W-:-:S04]  /*08f0*/  LOP3.LUT R2, R3, 0x7, RZ, 0xc0, !PT ;  /* 0x0000000703027812 */ /* 0x000fc800078ec0ff */
[----:B------:R-:W-:-:S07]  /*0900*/  ISETP.NE.AND P0, PT, R2, RZ, PT ;  /* 0x000000ff0200720c */ /* 0x000fce0003f05270 */
[----:B------:R-:W-:Y:S06]  /*0910*/  @!P1 BRA `(.L_x_6) ;  /* 0x0000000000409947 */ /* 0x000fec0003800000 */
[----:B------:R-:W0:Y:S01]  /*0920*/  LDC.64 R6, c[0x0][0x390] ;  /* 0x0000e400ff067b82 */ /* 0x000e220000000a00 */
[----:B------:R-:W-:Y:S01]  /*0930*/  LOP3.LUT R0, R3, 0x7ffffff8, RZ, 0xc0, !PT ;  /* 0x7ffffff803007812 */ /* 0x000fe200078ec0ff */
[----:B------:R-:W-:-:S06]  /*0940*/  UMOV UR4, URZ ;  /* 0x000000ff00047c82 */ /* 0x000fcc0008000000 */
.L_x_7:
[----:B-1----:R-:W-:Y:S01]  /*0950*/  IMAD R5, R10, R3, UR4 ;  /* 0x000000040a057e24 */ /* 0x002fe2000f8e0203 */
[----:B------:R-:W-:-:S03]  /*0960*/  UIADD3 UR4, UPT, UPT, UR4, 0x8, URZ ;  /* 0x0000000804047890 */ /* 0x000fc6000fffe0ff */
[----:B0-----:R-:W-:-:S03]  /*0970*/  IMAD.WIDE R4, R5, 0x4, R6 ;  /* 0x0000000405047825 */ /* 0x001fc600078e0206 */
[----:B------:R-:W-:Y:S02]  /*0980*/  ISETP.NE.AND P1, PT, R0, UR4, PT ;  /* 0x0000000400007c0c */ /* 0x000fe4000bf25270 */
[----:B------:R1:W-:Y:S04]  /*0990*/  STG.E desc[UR8][R4.64], RZ ;  /* 0x000000ff04007986 */ /* 0x0003e8000c101908 */
[----:B------:R1:W-:Y:S04]  /*09a0*/  STG.E desc[UR8][R4.64+0x4], RZ ;  /* 0x000004ff04007986 */ /* 0x0003e8000c101908 */
[----:B------:R1:W-:Y:S04]  /*09b0*/  STG.E desc[UR8][R4.64+0x8], RZ ;  /* 0x000008ff04007986 */ /* 0x0003e8000c101908 */
[----:B------:R1:W-:Y:S04]  /*09c0*/  STG.E desc[UR8][R4.64+0xc], RZ ;  /* 0x00000cff04007986 */ /* 0x0003e8000c101908 */
[----:B------:R1:W-:Y:S04]  /*09d0*/  STG.E desc[UR8][R4.64+0x10], RZ ;  /* 0x000010ff04007986 */ /* 0x0003e8000c101908 */
[----:B------:R1:W-:Y:S04]  /*09e0*/  STG.E desc[UR8][R4.64+0x14], RZ ;  /* 0x000014ff04007986 */ /* 0x0003e8000c101908 */
[----:B------:R1:W-:Y:S04]  /*09f0*/  STG.E desc[UR8][R4.64+0x18], RZ ;  /* 0x000018ff04007986 */ /* 0x0003e8000c101908 */
[----:B------:R1:W-:Y:S01]  /*0a00*/  STG.E desc[UR8][R4.64+0x1c], RZ ;  /* 0x00001cff04007986 */ /* 0x0003e2000c101908 */
[----:B------:R-:W-:Y:S05]  /*0a10*/  @P1 BRA `(.L_x_7) ;  /* 0xfffffffc00cc1947 */ /* 0x000fea000383ffff */
.L_x_6:
[----:B------:R-:W-:Y:S05]  /*0a20*/  @!P0 EXIT ;  /* 0x000000000000894d */ /* 0x000fea0003800000 */
[----:B------:R-:W-:Y:S02]  /*0a30*/  ISETP.GE.U32.AND P0, PT, R2, 0x4, PT ;  /* 0x000000040200780c */ /* 0x000fe40003f06070 */
[----:B------:R-:W-:-:S04]  /*0a40*/  LOP3.LUT R6, R3, 0x3, RZ, 0xc0, !PT ;  /* 0x0000000303067812 */ /* 0x000fc800078ec0ff */
[----:B------:R-:W-:-:S07]  /*0a50*/  ISETP.NE.AND P1, PT, R6, RZ, PT ;  /* 0x000000ff0600720c */ /* 0x000fce0003f25270 */
[----:B------:R-:W-:Y:S06]  /*0a60*/  @!P0 BRA `(.L_x_8) ;  /* 0x0000000000208947 */ /* 0x000fec0003800000 */
[----:B-1----:R-:W0:Y:S01]  /*0a70*/  LDC.64 R4, c[0x0][0x390] ;  /* 0x0000e400ff047b82 */ /* 0x002e220000000a00 */
[----:B------:R-:W-:Y:S01]  /*0a80*/  IMAD R7, R10, R3, R0 ;  /* 0x000000030a077224 */ /* 0x000fe200078e0200 */
[----:B------:R-:W-:-:S03]  /*0a90*/  IADD3 R0, PT, PT, R0, 0x4, RZ ;  /* 0x0000000400007810 */ /* 0x000fc60007ffe0ff */
[----:B0-----:R-:W-:-:S05]  /*0aa0*/  IMAD.WIDE R4, R7, 0x4, R4 ;  /* 0x0000000407047825 */ /* 0x001fca00078e0204 */
[----:B------:R0:W-:Y:S04]  /*0ab0*/  STG.E desc[UR8][R4.64], RZ ;  /* 0x000000ff04007986 */ /* 0x0001e8000c101908 */
[----:B------:R0:W-:Y:S04]  /*0ac0*/  STG.E desc[UR8][R4.64+0x4], RZ ;  /* 0x000004ff04007986 */ /* 0x0001e8000c101908 */
[----:B------:R0:W-:Y:S04]  /*0ad0*/  STG.E desc[UR8][R4.64+0x8], RZ ;  /* 0x000008ff04007986 */ /* 0x0001e8000c101908 */
[----:B------:R0:W-:Y:S02]  /*0ae0*/  STG.E desc[UR8][R4.64+0xc], RZ ;  /* 0x00000cff04007986 */ /* 0x0001e4000c101908 */
.L_x_8:
[----:B------:R-:W-:Y:S05]  /*0af0*/  @!P1 EXIT ;  /* 0x000000000000994d */ /* 0x000fea0003800000 */
[----:B------:R-:W-:Y:S02]  /*0b00*/  ISETP.NE.AND P0, PT, R6, 0x1, PT ;  /* 0x000000010600780c */ /* 0x000fe40003f05270 */
[----:B------:R-:W-:-:S04]  /*0b10*/  LOP3.LUT R2, R3, 0x1, RZ, 0xc0, !PT ;  /* 0x0000000103027812 */ /* 0x000fc800078ec0ff */
[----:B------:R-:W-:-:S07]  /*0b20*/  ISETP.NE.U32.AND P1, PT, R2, 0x1, PT ;  /* 0x000000010200780c */ /* 0x000fce0003f25070 */
[----:B01----:R-:W0:Y:S01]  /*0b30*/  @P0 LDC.64 R4, c[0x0][0x390] ;  /* 0x0000e400ff040b82 */ /* 0x003e220000000a00 */
[----:B------:R-:W-:-:S04]  /*0b40*/  @P0 IMAD R7, R10, R3, R0 ;  /* 0x000000030a070224 */ /* 0x000fc800078e0200 */
[----:B0-----:R-:W-:-:S05]  /*0b50*/  @P0 IMAD.WIDE R4, R7, 0x4, R4 ;  /* 0x0000000407040825 */ /* 0x001fca00078e0204 */
[----:B------:R0:W-:Y:S04]  /*0b60*/  @P0 STG.E desc[UR8][R4.64], RZ ;  /* 0x000000ff04000986 */ /* 0x0001e8000c101908 */
[----:B------:R0:W-:Y:S01]  /*0b70*/  @P0 STG.E desc[UR8][R4.64+0x4], RZ ;  /* 0x000004ff04000986 */ /* 0x0001e2000c101908 */
[----:B------:R-:W-:Y:S05]  /*0b80*/  @P1 EXIT ;  /* 0x000000000000194d */ /* 0x000fea0003800000 */
[----:B0-----:R-:W0:Y:S01]  /*0b90*/  LDC.64 R4, c[0x0][0x390] ;  /* 0x0000e400ff047b82 */ /* 0x001e220000000a00 */
[----:B------:R-:W-:-:S05]  /*0ba0*/  @P0 IADD3 R0, PT, PT, R0, 0x2, RZ ;  /* 0x0000000200000810 */ /* 0x000fca0007ffe0ff */
[----:B------:R-:W-:-:S04]  /*0bb0*/  IMAD R3, R10, R3, R0 ;  /* 0x000000030a037224 */ /* 0x000fc800078e0200 */
[----:B0-----:R-:W-:-:S05]  /*0bc0*/  IMAD.WIDE R2, R3, 0x4, R4 ;  /* 0x0000000403027825 */ /* 0x001fca00078e0204 */
[----:B------:R-:W-:Y:S01]  /*0bd0*/  STG.E desc[UR8][R2.64], RZ ;  /* 0x000000ff02007986 */ /* 0x000fe2000c101908 */
[----:B------:R-:W-:Y:S05]  /*0be0*/  EXIT ;  /* 0x000000000000794d */ /* 0x000fea0003800000 */
.L_x_9:
[----:B------:R-:W-:-:S00]  /*0bf0*/  BRA `(.L_x_9) ;  /* 0xfffffffc00fc7947 */ /* 0x000fc0000383ffff */
[----:B------:R-:W-:-:S00]  /*0c00*/  NOP ;  /* 0x0000000000007918 */ /* 0x000fc00000000000 */
[----:B------:R-:W-:-:S00]  /*0c10*/  NOP ;  /* 0x0000000000007918 */ /* 0x000fc00000000000 */
[----:B------:R-:W-:-:S00]  /*0c20*/  NOP ;  /* 0x0000000000007918 */ /* 0x000fc00000000000 */
[----:B------:R-:W-:-:S00]  /*0c30*/  NOP ;  /* 0x0000000000007918 */ /* 0x000fc00000000000 */
[----:B------:R-:W-:-:S00]  /*0c40*/  NOP ;  /* 0x0000000000007918 */ /* 0x000fc00000000000 */
[----:B------:R-:W-:-:S00]  /*0c50*/  NOP ;  /* 0x0000000000007918 */ /* 0x000fc00000000000 */
[----:B------:R-:W-:-:S00]  /*0c60*/  NOP ;  /* 0x0000000000007918 */ /* 0x000fc00000000000 */
[----:B------:R-:W-:-:S00]  /*0c70*/  NOP ;  /* 0x0000000000007918 */ /* 0x000fc00000000000 */
.L_x_101:


//--------------------- .text._Z7softmaxPfiii     --------------------------
	.section	.text._Z7softmaxPfiii,"ax",@progbits
	.align	128
        .global         _Z7softmaxPfiii
        .type           _Z7softmaxPfiii,@function
        .size           _Z7softmaxPfiii,(.L_x_100 - _Z7softmaxPfiii)
        .other          _Z7softmaxPfiii,@"STO_CUDA_ENTRY STV_DEFAULT"
_Z7softmaxPfiii:
.text._Z7softmaxPfiii:
[----:B------:R-:W-:Y:S08]  /*0000*/  LDC R1, c[0x0][0x37c] ;  /* 0x0000df00ff017b82 */ /* 0x000ff00000000800 */
[----:B------:R-:W0:Y:S01]  /*0010*/  LDC R5, c[0x0][0x390] ;  /* 0x0000e400ff057b82 */ /* 0x000e220000000800 */
[----:B------:R-:W1:Y:S01]  /*0020*/  S2R R2, SR_TID.X ;  /* 0x0000000000027919 */ /* 0x000e620000002100 */
[----:B------:R-:W2:Y:S01]  /*0030*/  LDCU UR6, c[0x0][0x38c] ;  /* 0x00007180ff0677ac */ /* 0x000ea20008000800 */
[----:B------:R-:W-:Y:S01]  /*0040*/  MOV R0, 0xff800000 ;  /* 0xff80000000007802 */ /* 0x000fe20000000f00 */
[----:B------:R-:W3:Y:S04]  /*0050*/  LDCU.64 UR10, c[0x0][0x358] ;  /* 0x00006b00ff0a77ac */ /* 0x000ee80008000a00 */
[----:B------:R-:W-:Y:S08]  /*0060*/  S2UR UR4, SR_CTAID.X ;  /* 0x00000000000479c3 */ /* 0x000ff00000002500 */
[----:B------:R-:W2:Y:S01]  /*0070*/  S2UR UR5, SR_CTAID.Y ;  /* 0x00000000000579c3 */ /* 0x000ea20000002600 */
[----:B0-----:R-:W-:Y:S01]  /*0080*/  ISETP.GE.AND P0, PT, R5, 0x1, PT ;  /* 0x000000010500780c */ /* 0x001fe20003f06270 */
[----:B--2---:R-:W-:-:S06]  /*0090*/  UIMAD UR4, UR4, UR6, UR5 ;  /* 0x00000006040472a4 */ /* 0x004fcc000f8e0205 */
[----:B-1----:R-:W-:-:S04]  /*00a0*/  IMAD R2, R5, UR4, R2 ;  /* 0x0000000405027c24 */ /* 0x002fc8000f8e0202 */
[----:B------:R-:W-:Y:S02]  /*00b0*/  IMAD R2, R2, R5, RZ ;  /* 0x0000000502027224 */ /* 0x000fe400078e02ff */
[----:B---3--:R-:W-:Y:S05]  /*00c0*/  @!P0 BRA `(.L_x_10) ;  /* 0x0000000400708947 */ /* 0x008fea0003800000 */
[C---:B------:R-:W-:Y:S01]  /*00d0*/  ISETP.GE.U32.AND P0, PT, R5.reuse, 0x10, PT ;  /* 0x000000100500780c */ /* 0x040fe20003f06070 */
[----:B------:R-:W-:Y:S01]  /*00e0*/  HFMA2 R3, -RZ, RZ, 0, 0 ;  /* 0x00000000ff037431 */ /* 0x000fe200000001ff */
[----:B------:R-:W-:Y:S02]  /*00f0*/  LOP3.LUT R21, R5, 0xf, RZ, 0xc0, !PT ;  /* 0x0000000f05157812 */ /* 0x000fe400078ec0ff */
[----:B------:R-:W-:Y:S02]  /*0100*/  MOV R0, 0xff800000 ;  /* 0xff80000000007802 */ /* 0x000fe40000000f00 */
[----:B------:R-:W-:-:S07]  /*0110*/  ISETP.NE.AND P1, PT, R21, RZ, PT ;  /* 0x000000ff1500720c */ /* 0x000fce0003f25270 */
[----:B------:R-:W-:Y:S06]  /*0120*/  @!P0 BRA `(.L_x_11) ;  /* 0x0000000000988947 */ /* 0x000fec0003800000 */
[----:B------:R-:W0:Y:S01]  /*0130*/  LDCU.64 UR4, c[0x0][0x380] ;  /* 0x00007000ff0477ac */ /* 0x000e220008000a00 */
[----:B------:R-:W-:Y:S02]  /*0140*/  LOP3.LUT R3, R5, 0x7ffffff0, RZ, 0xc0, !PT ;  /* 0x7ffffff005037812 */ /* 0x000fe400078ec0ff */
[----:B------:R-:W-:Y:S02]  /*0150*/  MOV R0, 0xff800000 ;  /* 0xff80000000007802 */ /* 0x000fe40000000f00 */
[----:B------:R-:W-:Y:S02]  /*0160*/  MOV R7, R2 ;  /* 0x0000000200077202 */ /* 0x000fe40000000f00 */
[----:B------:R-:W-:Y:S01]  /*0170*/  IADD3 R6, PT, PT, -R3, RZ, RZ ;  /* 0x000000ff03067210 */ /* 0x000fe20007ffe1ff */
[----:B0-----:R-:W-:-:S04]  /*0180*/  UIADD3 UR4, UP0, UPT, UR4, 0x20, URZ ;  /* 0x0000002004047890 */ /* 0x001fc8000ff1e0ff */
[----:B------:R-:W-:-:S12]  /*0190*/  UIADD3.X UR5, UPT, UPT, URZ, UR5, URZ, UP0, !UPT ;  /* 0x00000005ff057290 */ /* 0x000fd800087fe4ff */
.L_x_12:
[----:B------:R-:W-:Y:S02]  /*01a0*/  MOV R4, UR4 ;  /* 0x0000000400047c02 */ /* 0x000fe40008000f00 */
[----:B------:R-:W-:-:S03]  /*01b0*/  MOV R5, UR5 ;  /* 0x0000000500057c02 */ /* 0x000fc60008000f00 */
[----:B------:R-:W-:-:S05]  /*01c0*/  IMAD.WIDE R4, R7, 0x4, R4 ;  /* 0x0000000407047825 */ /* 0x000fca00078e0204 */
[----:B------:R-:W2:Y:S04]  /*01d0*/  LDG.E R11, desc[UR10][R4.64+-0x20] ;  /* 0xffffe00a040b7981 */ /* 0x000ea8000c1e1900 */
[----:B------:R-:W2:Y:S04]  /*01e0*/  LDG.E R12, desc[UR10][R4.64+-0x1c] ;  /* 0xffffe40a040c7981 */ /* 0x000ea8000c1e1900 */
[----:B------:R-:W3:Y:S04]  /*01f0*/  LDG.E R14, desc[UR10][R4.64+-0x18] ;  /* 0xffffe80a040e7981 */ /* 0x000ee8000c1e1900 */
[----:B------:R-:W3:Y:S04]  /*0200*/  LDG.E R13, desc[UR10][R4.64+-0x14] ;  /* 0xffffec0a040d7981 */ /* 0x000ee8000c1e1900 */
[----:B------:R-:W4:Y:S04]  /*0210*/  LDG.E R16, desc[UR10][R4.64+-0x10] ;  /* 0xfffff00a04107981 */ /* 0x000f28000c1e1900 */
[----:B------:R-:W4:Y:S04]  /*0220*/  LDG.E R15, desc[UR10][R4.64+-0xc] ;  /* 0xfffff40a040f7981 */ /* 0x000f28000c1e1900 */
[----:B------:R-:W5:Y:S04]  /*0230*/  LDG.E R18, desc[UR10][R4.64+-0x8] ;  /* 0xfffff80a04127981 */ /* 0x000f68000c1e1900 */
        /* <DEDUP_REMOVED lines=8> */
[----:B------:R-:W5:Y:S01]  /*02c0*/  LDG.E R24, desc[UR10][R4.64+0x1c] ;  /* 0x00001c0a04187981 */ /* 0x000f62000c1e1900 */
[----:B------:R-:W-:-:S02]  /*02d0*/  IADD3 R6, PT, PT, R6, 0x10, RZ ;  /* 0x0000001006067810 */ /* 0x000fc40007ffe0ff */
[----:B------:R-:W-:Y:S02]  /*02e0*/  IADD3 R7, PT, PT, R7, 0x10, RZ ;  /* 0x0000001007077810 */ /* 0x000fe40007ffe0ff */
[----:B------:R-:W-:Y:S02]  /*02f0*/  ISETP.NE.AND P0, PT, R6, RZ, PT ;  /* 0x000000ff0600720c */ /* 0x000fe40003f05270 */
[----:B--2---:R-:W-:-:S04]  /*0300*/  FMNMX3 R11, R0, R11, R12, !PT ;  /* 0x0000000b000b7276 */ /* 0x004fc8000780000c */
[----:B---3--:R-:W-:-:S04]  /*0310*/  FMNMX3 R11, R11, R14, R13, !PT ;  /* 0x0000000e0b0b7276 */ /* 0x008fc8000780000d */
[----:B----4-:R-:W-:-:S04]  /*0320*/  FMNMX3 R11, R11, R16, R15, !PT ;  /* 0x000000100b0b7276 */ /* 0x010fc8000780000f */
[----:B-----5:R-:W-:-:S04]  /*0330*/  FMNMX3 R11, R11, R18, R17, !PT ;  /* 0x000000120b0b7276 */ /* 0x020fc80007800011 */
[----:B------:R-:W-:-:S04]  /*0340*/  FMNMX3 R11, R11, R20, R19, !PT ;  /* 0x000000140b0b7276 */ /* 0x000fc80007800013 */
[----:B------:R-:W-:-:S04]  /*0350*/  FMNMX3 R11, R11, R22, R23, !PT ;  /* 0x000000160b0b7276 */ /* 0x000fc80007800017 */
[----:B------:R-:W-:-:S04]  /*0360*/  FMNMX3 R9, R11, R10, R9, !PT ;  /* 0x0000000a0b097276 */ /* 0x000fc80007800009 */
[----:B------:R-:W-:Y:S01]  /*0370*/  FMNMX3 R0, R9, R8, R24, !PT ;  /* 0x0000000809007276 */ /* 0x000fe20007800018 */
[----:B------:R-:W-:Y:S06]  /*0380*/  @P0 BRA `(.L_x_12) ;  /* 0xfffffffc00840947 */ /* 0x000fec000383ffff */
.L_x_11:
[----:B------:R-:W-:Y:S05]  /*0390*/  @!P1 BRA `(.L_x_10) ;  /* 0x0000000000bc9947 */ /* 0x000fea0003800000 */
[----:B------:R-:W0:Y:S01]  /*03a0*/  LDCU UR4, c[0x0][0x390] ;  /* 0x00007200ff0477ac */ /* 0x000e220008000800 */
[----:B------:R-:W-:Y:S01]  /*03b0*/  ISETP.GE.U32.AND P0, PT, R21, 0x8, PT ;  /* 0x000000081500780c */ /* 0x000fe20003f06070 */
[----:B0-----:R-:W-:-:S04]  /*03c0*/  ULOP3.LUT UR5, UR4, 0x7, URZ, 0xc0, !UPT ;  /* 0x0000000704057892 */ /* 0x001fc8000f8ec0ff */
[----:B------:R-:W-:-:S08]  /*03d0*/  UISETP.NE.AND UP0, UPT, UR5, URZ, UPT ;  /* 0x000000ff0500728c */ /* 0x000fd0000bf05270 */
[----:B------:R-:W-:Y:S05]  /*03e0*/  @!P0 BRA `(.L_x_13) ;  /* 0x0000000000408947 */ /* 0x000fea0003800000 */
[----:B------:R-:W0:Y:S01]  /*03f0*/  LDC.64 R4, c[0x0][0x380] ;  /* 0x0000e000ff047b82 */ /* 0x000e220000000a00 */
[----:B------:R-:W-:-:S05]  /*0400*/  IADD3 R7, PT, PT, R2, R3, RZ ;  /* 0x0000000302077210 */ /* 0x000fca0007ffe0ff */
[----:B0-----:R-:W-:-:S05]  /*0410*/  IMAD.WIDE R4, R7, 0x4, R4 ;  /* 0x0000000407047825 */ /* 0x001fca00078e0204 */
[----:B------:R-:W2:Y:S04]  /*0420*/  LDG.E R7, desc[UR10][R4.64] ;  /* 0x0000000a04077981 */ /* 0x000ea8000c1e1900 */
[----:B------:R-:W2:Y:S04]  /*0430*/  LDG.E R6, desc[UR10][R4.64+0x4] ;  /* 0x0000040a04067981 */ /* 0x000ea8000c1e1900 */
[----:B------:R-:W3:Y:S04]  /*0440*/  LDG.E R9, desc[UR10][R4.64+0x8] ;  /* 0x0000080a04097981 */ /* 0x000ee8000c1e1900 */
[----:B------:R-:W3:Y:S04]  /*0450*/  LDG.E R8, desc[UR10][R4.64+0xc] ;  /* 0x00000c0a04087981 */ /* 0x000ee8000c1e1900 */
[----:B------:R-:W4:Y:S04]  /*0460*/  LDG.E R11, desc[UR10][R4.64+0x10] ;  /* 0x0000100a040b7981 */ /* 0x000f28000c1e1900 */
[----:B------:R-:W4:Y:S04]  /*0470*/  LDG.E R10, desc[UR10][R4.64+0x14] ;  /* 0x0000140a040a7981 */ /* 0x000f28000c1e1900 */
[----:B------:R-:W5:Y:S04]  /*0480*/  LDG.E R13, desc[UR10][R4.64+0x18] ;  /* 0x0000180a040d7981 */ /* 0x000f68000c1e1900 */
[----:B------:R-:W5:Y:S01]  /*0490*/  LDG.E R12, desc[UR10][R4.64+0x1c] ;  /* 0x00001c0a040c7981 */ /* 0x000f62000c1e1900 */
[----:B------:R-:W-:-:S02]  /*04a0*/  IADD3 R3, PT, PT, R3, 0x8, RZ ;  /* 0x0000000803037810 */ /* 0x000fc40007ffe0ff */
[----:B--2---:R-:W-:-:S04]  /*04b0*/  FMNMX3 R6, R0, R7, R6, !PT ;  /* 0x0000000700067276 */ /* 0x004fc80007800006 */
[----:B---3--:R-:W-:-:S04]  /*04c0*/  FMNMX3 R6, R6, R9, R8, !PT ;  /* 0x0000000906067276 */ /* 0x008fc80007800008 */
[----:B----4-:R-:W-:-:S04]  /*04d0*/  FMNMX3 R6, R6, R11, R10, !PT ;  /* 0x0000000b06067276 */ /* 0x010fc8000780000a */
[----:B-----5:R-:W-:-:S07]  /*04e0*/  FMNMX3 R0, R6, R13, R12, !PT ;  /* 0x0000000d06007276 */ /* 0x020fce000780000c */
.L_x_13:
[----:B------:R-:W-:Y:S05]  /*04f0*/  BRA.U !UP0, `(.L_x_10) ;  /* 0x0000000108647547 */ /* 0x000fea000b800000 */
[----:B------:R-:W-:Y:S02]  /*0500*/  UISETP.GE.U32.AND UP0, UPT, UR5, 0x4, UPT ;  /* 0x000000040500788c */ /* 0x000fe4000bf06070 */
[----:B------:R-:W-:-:S04]  /*0510*/  ULOP3.LUT UR4, UR4, 0x3, URZ, 0xc0, !UPT ;  /* 0x0000000304047892 */ /* 0x000fc8000f8ec0ff */
[----:B------:R-:W-:-:S03]  /*0520*/  UISETP.NE.AND UP1, UPT, UR4, URZ, UPT ;  /* 0x000000ff0400728c */ /* 0x000fc6000bf25270 */
[----:B------:R-:W-:Y:S08]  /*0530*/  BRA.U !UP0, `(.L_x_14) ;  /* 0x0000000108287547 */ /* 0x000ff0000b800000 */
[----:B------:R-:W0:Y:S01]  /*0540*/  LDC.64 R4, c[0x0][0x380] ;  /* 0x0000e000ff047b82 */ /* 0x000e220000000a00 */
[----:B------:R-:W-:-:S05]  /*0550*/  IADD3 R7, PT, PT, R2, R3, RZ ;  /* 0x0000000302077210 */ /* 0x000fca0007ffe0ff */
[----:B0-----:R-:W-:-:S05]  /*0560*/  IMAD.WIDE R4, R7, 0x4, R4 ;  /* 0x0000000407047825 */ /* 0x001fca00078e0204 */
[----:B------:R-:W2:Y:S04]  /*0570*/  LDG.E R7, desc[UR10][R4.64] ;  /* 0x0000000a04077981 */ /* 0x000ea8000c1e1900 */
[----:B------:R-:W2:Y:S04]  /*0580*/  LDG.E R6, desc[UR10][R4.64+0x4] ;  /* 0x0000040a04067981 */ /* 0x000ea8000c1e1900 */
[----:B------:R-:W3:Y:S04]  /*0590*/  LDG.E R9, desc[UR10][R4.64+0x8] ;  /* 0x0000080a04097981 */ /* 0x000ee8000c1e1900 */
[----:B------:R-:W3:Y:S01]  /*05a0*/  LDG.E R8, desc[UR10][R4.64+0xc] ;  /* 0x00000c0a04087981 */ /* 0x000ee2000c1e1900 */
[----:B------:R-:W-:-:S02]  /*05b0*/  IADD3 R3, PT, PT, R3, 0x4, RZ ;  /* 0x0000000403037810 */ /* 0x000fc40007ffe0ff */
[----:B--2---:R-:W-:-:S04]  /*05c0*/  FMNMX3 R0, R0, R7, R6, !PT ;  /* 0x0000000700007276 */ /* 0x004fc80007800006 */
[----:B---3--:R-:W-:-:S07]  /*05d0*/  FMNMX3 R0, R0, R9, R8, !PT ;  /* 0x0000000900007276 */ /* 0x008fce0007800008 */
.L_x_14:
[----:B------:R-:W-:Y:S05]  /*05e0*/  BRA.U !UP1, `(.L_x_10) ;  /* 0x0000000109287547 */ /* 0x000fea000b800000 */
[----:B------:R-:W0:Y:S01]  /*05f0*/  LDC.64 R6, c[0x0][0x380] ;  /* 0x0000e000ff067b82 */ /* 0x000e220000000a00 */
[----:B------:R-:W-:Y:S01]  /*0600*/  IADD3 R3, PT, PT, R2, R3, RZ ;  /* 0x0000000302037210 */ /* 0x000fe20007ffe0ff */
[----:B------:R-:W-:-:S12]  /*0610*/  UIADD3 UR4, UPT, UPT, -UR4, URZ, URZ ;  /* 0x000000ff04047290 */ /* 0x000fd8000fffe1ff */
.L_x_15:
[----:B0-----:R-:W-:-:S06]  /*0620*/  IMAD.WIDE R4, R3, 0x4, R6 ;  /* 0x0000000403047825 */ /* 0x001fcc00078e0206 */
[----:B------:R-:W2:Y:S01]  /*0630*/  LDG.E R5, desc[UR10][R4.64] ;  /* 0x0000000a04057981 */ /* 0x000ea2000c1e1900 */
[----:B------:R-:W-:Y:S01]  /*0640*/  UIADD3 UR4, UPT, UPT, UR4, 0x1, URZ ;  /* 0x0000000104047890 */ /* 0x000fe2000fffe0ff */
[----:B------:R-:W-:-:S03]  /*0650*/  IADD3 R3, PT, PT, R3, 0x1, RZ ;  /* 0x0000000103037810 */ /* 0x000fc60007ffe0ff */
[----:B------:R-:W-:Y:S01]  /*0660*/  UISETP.NE.AND UP0, UPT, UR4, URZ, UPT ;  /* 0x000000ff0400728c */ /* 0x000fe2000bf05270 */
[----:B--2---:R-:W-:-:S08]  /*0670*/  FMNMX R0, R5, R0, !PT ;  /* 0x0000000005007209 */ /* 0x004fd00007800000 */
[----:B------:R-:W-:Y:S05]  /*0680*/  BRA.U UP0, `(.L_x_15) ;  /* 0xfffffffd00e47547 */ /* 0x000fea000b83ffff */
.L_x_10:
[----:B------:R-:W0:Y:S01]  /*0690*/  LDCU UR5, c[0x0][0x390] ;  /* 0x00007200ff0577ac */ /* 0x000e220008000800 */
[----:B------:R-:W-:Y:S01]  /*06a0*/  MOV R3, RZ ;  /* 0x000000ff00037202 */ /* 0x000fe20000000f00 */
[----:B0-----:R-:W-:-:S09]  /*06b0*/  UISETP.GE.AND UP0, UPT, UR5, 0x1, UPT ;  /* 0x000000010500788c */ /* 0x001fd2000bf06270 */
[----:B------:R-:W-:Y:S05]  /*06c0*/  BRA.U !UP0, `(.L_x_16) ;  /* 0x0000000d089c7547 */ /* 0x000fea000b800000 */
[----:B------:R-:W-:Y:S01]  /*06d0*/  UISETP.GE.U32.AND UP1, UPT, UR5, 0x8, UPT ;  /* 0x000000080500788c */ /* 0x000fe2000bf26070 */
[----:B------:R-:W-:Y:S01]  /*06e0*/  HFMA2 R3, -RZ, RZ, 0, 0 ;  /* 0x00000000ff037431 */ /* 0x000fe200000001ff */
[----:B------:R-:W-:Y:S01]  /*06f0*/  ULOP3.LUT UR9, UR5, 0x7, URZ, 0xc0, !UPT ;  /* 0x0000000705097892 */ /* 0x000fe2000f8ec0ff */
[----:B------:R-:W-:-:S03]  /*0700*/  UMOV UR4, URZ ;  /* 0x000000ff00047c82 */ /* 0x000fc60008000000 */
[----:B------:R-:W-:-:S03]  /*0710*/  UISETP.NE.AND UP0, UPT, UR9, URZ, UPT ;  /* 0x000000ff0900728c */ /* 0x000fc6000bf05270 */
[----:B------:R-:W-:Y:S08]  /*0720*/  BRA.U !UP1, `(.L_x_17) ;  /* 0x0000000509c07547 */ /* 0x000ff0000b800000 */
[----:B------:R-:W0:Y:S01]  /*0730*/  LDCU.64 UR6, c[0x0][0x380] ;  /* 0x00007000ff0677ac */ /* 0x000e220008000a00 */
[----:B------:R-:W-:Y:S02]  /*0740*/  MOV R3, RZ ;  /* 0x000000ff00037202 */ /* 0x000fe40000000f00 */
[----:B------:R-:W-:Y:S01]  /*0750*/  MOV R6, R2 ;  /* 0x0000000200067202 */ /* 0x000fe20000000f00 */
[----:B------:R-:W-:-:S04]  /*0760*/  ULOP3.LUT UR4, UR5, 0x7ffffff8, URZ, 0xc0, !UPT ;  /* 0x7ffffff805047892 */ /* 0x000fc8000f8ec0ff */
[----:B------:R-:W-:Y:S02]  /*0770*/  UIADD3 UR8, UPT, UPT, -UR4, URZ, URZ ;  /* 0x000000ff04087290 */ /* 0x000fe4000fffe1ff */
[----:B0-----:R-:W-:-:S04]  /*0780*/  UIADD3 UR5, UP1, UPT, UR6, 0x10, URZ ;  /* 0x0000001006057890 */ /* 0x001fc8000ff3e0ff */
[----:B------:R-:W-:-:S12]  /*0790*/  UIADD3.X UR6, UPT, UPT, URZ, UR7, URZ, UP1, !UPT ;  /* 0x00000007ff067290 */ /* 0x000fd80008ffe4ff */
.L_x_18:
[----:B-1----:R-:W-:Y:S02]  /*07a0*/  MOV R4, UR5 ;  /* 0x0000000500047c02 */ /* 0x002fe40008000f00 */
[----:B------:R-:W-:-:S03]  /*07b0*/  MOV R5, UR6 ;  /* 0x0000000600057c02 */ /* 0x000fc60008000f00 */
[----:B------:R-:W-:-:S05]  /*07c0*/  IMAD.WIDE R4, R6, 0x4, R4 ;  /* 0x0000000406047825 */ /* 0x000fca00078e0204 */
[----:B------:R-:W2:Y:S04]  /*07d0*/  LDG.E R7, desc[UR10][R4.64+-0x10] ;  /* 0xfffff00a04077981 */ /* 0x000ea8000c1e1900 */
[----:B------:R-:W3:Y:S04]  /*07e0*/  LDG.E R9, desc[UR10][R4.64+-0xc] ;  /* 0xfffff40a04097981 */ /* 0x000ee8000c1e1900 */
[----:B------:R-:W4:Y:S04]  /*07f0*/  LDG.E R15, desc[UR10][R4.64+-0x8] ;  /* 0xfffff80a040f7981 */ /* 0x000f28000c1e1900 */
[----:B------:R-:W5:Y:S04]  /*0800*/  LDG.E R25, desc[UR10][R4.64+-0x4] ;  /* 0xfffffc0a04197981 */ /* 0x000f68000c1e1900 */
[----:B------:R-:W5:Y:S04]  /*0810*/  LDG.E R11, desc[UR10][R4.64] ;  /* 0x0000000a040b7981 */ /* 0x000f68000c1e1900 */
[----:B------:R-:W5:Y:S04]  /*0820*/  LDG.E R21, desc[UR10][R4.64+0x4] ;  /* 0x0000040a04157981 */ /* 0x000f68000c1e1900 */
[----:B------:R-:W5:Y:S04]  /*0830*/  LDG.E R19, desc[UR10][R4.64+0x8] ;  /* 0x0000080a04137981 */ /* 0x000f68000c1e1900 */
[----:B------:R-:W5:Y:S01]  /*0840*/  LDG.E R17, desc[UR10][R4.64+0xc] ;  /* 0x00000c0a04117981 */ /* 0x000f62000c1e1900 */
[----:B------:R-:W-:Y:S01]  /*0850*/  HFMA2 R14, -RZ, RZ, 3.7421875, 0 ;  /* 0x437c0000ff0e7431 */ /* 0x000fe200000001ff */
[----:B------:R-:W-:Y:S01]  /*0860*/  MOV R13, 0x3bbb989d ;  /* 0x3bbb989d000d7802 */ /* 0x000fe20000000f00 */
[----:B------:R-:W-:Y:S01]  /*0870*/  UIADD3 UR8, UPT, UPT, UR8, 0x8, URZ ;  /* 0x0000000808087890 */ /* 0x000fe2000fffe0ff */
[----:B------:R-:W-:-:S03]  /*0880*/  IADD3 R6, PT, PT, R6, 0x8, RZ ;  /* 0x0000000806067810 */ /* 0x000fc60007ffe0ff */
[----:B------:R-:W-:Y:S01]  /*0890*/  UISETP.NE.AND UP1, UPT, UR8, URZ, UPT ;  /* 0x000000ff0800728c */ /* 0x000fe2000bf25270 */
[----:B--2---:R-:W-:-:S04]  /*08a0*/  FADD R10, R7, -R0 ;  /* 0x80000000070a7221 */ /* 0x004fc80000000000 */
[----:B------:R-:W-:Y:S01]  /*08b0*/  FFMA.SAT R7, R10, R13, 0.5 ;  /* 0x3f0000000a077423 */ /* 0x000fe2000000200d */
[----:B---3--:R-:W-:-:S03]  /*08c0*/  FADD R12, R9, -R0 ;  /* 0x80000000090c7221 */ /* 0x008fc60000000000 */
[-C--:B------:R-:W-:Y:S01]  /*08d0*/  FFMA.RM R8, R7, R14.reuse, 12582913 ;  /* 0x4b40000107087423 */ /* 0x080fe2000000400e */
[-C--:B------:R-:W-:Y:S01]  /*08e0*/  FFMA.SAT R7, R12, R13.reuse, 0.5 ;  /* 0x3f0000000c077423 */ /* 0x080fe2000000200d */
[--C-:B----4-:R-:W-:Y:S02]  /*08f0*/  FADD R16, R15, -R0.reuse ;  /* 0x800000000f107221 */ /* 0x110fe40000000000 */
[----:B------:R-:W-:Y:S01]  /*0900*/  FADD R9, R8, -12583039 ;  /* 0xcb40007f08097421 */ /* 0x000fe20000000000 */
[-C--:B------:R-:W-:Y:S01]  /*0910*/  FFMA.RM R7, R7, R14.reuse, 12582913 ;  /* 0x4b40000107077423 */ /* 0x080fe2000000400e */
[-C--:B------:R-:W-:Y:S01]  /*0920*/  FFMA.SAT R23, R16, R13.reuse, 0.5 ;  /* 0x3f00000010177423 */ /* 0x080fe2000000200d */
[--C-:B-----5:R-:W-:Y:S01]  /*0930*/  FADD R18, R25, -R0.reuse ;  /* 0x8000000019127221 */ /* 0x120fe20000000000 */
[----:B------:R-:W-:Y:S01]  /*0940*/  FFMA R9, R10, 1.4426950216293334961, -R9 ;  /* 0x3fb8aa3b0a097823 */ /* 0x000fe20000000809 */
[----:B------:R-:W-:Y:S01]  /*0950*/  FADD R15, R7, -12583039 ;  /* 0xcb40007f070f7421 */ /* 0x000fe20000000000 */
[--C-:B------:R-:W-:Y:S01]  /*0960*/  FADD R20, R11, -R0.reuse ;  /* 0x800000000b147221 */ /* 0x100fe20000000000 */
[-C--:B------:R-:W-:Y:S01]  /*0970*/  FFMA.SAT R25, R18, R13.reuse, 0.5 ;  /* 0x3f00000012197423 */ /* 0x080fe2000000200d */
[----:B------:R-:W-:Y:S01]  /*0980*/  FFMA R10, R10, 1.925963033500011079e-08, R9 ;  /* 0x32a570600a0a7823 */ /* 0x000fe20000000009 */
[C---:B------:R-:W-:Y:S01]  /*0990*/  FFMA R15, R12.reuse, 1.4426950216293334961, -R15 ;  /* 0x3fb8aa3b0c0f7823 */ /* 0x040fe2000000080f */
[-C--:B------:R-:W-:Y:S01]  /*09a0*/  FFMA.RM R9, R23, R14.reuse, 12582913 ;  /* 0x4b40000117097423 */ /* 0x080fe2000000400e */
[-C--:B------:R-:W-:Y:S01]  /*09b0*/  FFMA.RM R11, R25, R14.reuse, 12582913 ;  /* 0x4b400001190b7423 */ /* 0x080fe2000000400e */
[--C-:B------:R-:W-:Y:S01]  /*09c0*/  FADD R22, R21, -R0.reuse ;  /* 0x8000000015167221 */ /* 0x100fe20000000000 */
[----:B------:R-:W-:Y:S01]  /*09d0*/  FFMA R12, R12, 1.925963033500011079e-08, R15 ;  /* 0x32a570600c0c7823 */ /* 0x000fe2000000000f */
[----:B------:R-:W-:Y:S01]  /*09e0*/  FADD R23, R9, -12583039 ;  /* 0xcb40007f09177421 */ /* 0x000fe20000000000 */
[-C--:B------:R-:W-:Y:S01]  /*09f0*/  FFMA.SAT R15, R20, R13.reuse, 0.5 ;  /* 0x3f000000140f7423 */ /* 0x080fe2000000200d */
[----:B------:R-:W-:Y:S01]  /*0a00*/  FADD R25, R11, -12583039 ;  /* 0xcb40007f0b197421 */ /* 0x000fe20000000000 */
[--C-:B------:R-:W-:Y:S01]  /*0a10*/  FADD R24, R19, -R0.reuse ;  /* 0x8000000013187221 */ /* 0x100fe20000000000 */
[----:B------:R-:W-:Y:S01]  /*0a20*/  FFMA R23, R16, 1.4426950216293334961, -R23 ;  /* 0x3fb8aa3b10177823 */ /* 0x000fe20000000817 */
[-C--:B------:R-:W-:Y:S01]  /*0a30*/  FFMA.RM R15, R15, R14.reuse, 12582913 ;  /* 0x4b4000010f0f7423 */ /* 0x080fe2000000400e */
[----:B------:R-:W-:Y:S01]  /*0a40*/  FFMA R25, R18, 1.4426950216293334961, -R25 ;  /* 0x3fb8aa3b12197823 */ /* 0x000fe20000000819 */
[----:B------:R-:W-:Y:S01]  /*0a50*/  FADD R26, R17, -R0 ;  /* 0x80000000111a7221 */ /* 0x000fe20000000000 */
[----:B------:R-:W-:Y:S01]  /*0a60*/  FFMA R16, R16, 1.925963033500011079e-08, R23 ;  /* 0x32a5706010107823 */ /* 0x000fe20000000017 */
[----:B------:R-:W-:Y:S01]  /*0a70*/  FADD R21, R15, -12583039 ;  /* 0xcb40007f0f157421 */ /* 0x000fe20000000000 */
[-C--:B------:R-:W-:Y:S01]  /*0a80*/  FFMA.SAT R23, R22, R13.reuse, 0.5 ;  /* 0x3f00000016177423 */ /* 0x080fe2000000200d */
[----:B------:R-:W0:Y:S01]  /*0a90*/  MUFU.EX2 R10, R10 ;  /* 0x0000000a000a7308 */ /* 0x000e220000000800 */
[----:B------:R-:W-:Y:S01]  /*0aa0*/  FFMA R18, R18, 1.925963033500011079e-08, R25 ;  /* 0x32a5706012127823 */ /* 0x000fe20000000019 */
[----:B------:R-:W-:Y:S01]  /*0ab0*/  FFMA R21, R20, 1.4426950216293334961, -R21 ;  /* 0x3fb8aa3b14157823 */ /* 0x000fe20000000815 */
[-C--:B------:R-:W-:Y:S01]  /*0ac0*/  FFMA.RM R19, R23, R14.reuse, 12582913 ;  /* 0x4b40000117137423 */ /* 0x080fe2000000400e */
[-C--:B------:R-:W-:Y:S01]  /*0ad0*/  FFMA.SAT R25, R24, R13.reuse, 0.5 ;  /* 0x3f00000018197423 */ /* 0x080fe2000000200d */
[----:B------:R-:W-:Y:S01]  /*0ae0*/  FFMA.SAT R27, R26, R13, 0.5 ;  /* 0x3f0000001a1b7423 */ /* 0x000fe2000000200d */
[----:B------:R-:W-:Y:S01]  /*0af0*/  FFMA R23, R20, 1.925963033500011079e-08, R21 ;  /* 0x32a5706014177823 */ /* 0x000fe20000000015 */
[----:B------:R-:W-:Y:S01]  /*0b00*/  FADD R21, R19, -12583039 ;  /* 0xcb40007f13157421 */ /* 0x000fe20000000000 */
[----:B------:R-:W1:Y:S01]  /*0b10*/  MUFU.EX2 R12, R12 ;  /* 0x0000000c000c7308 */ /* 0x000e620000000800 */
[-C--:B------:R-:W-:Y:S01]  /*0b20*/  FFMA.RM R20, R25, R14.reuse, 12582913 ;  /* 0x4b40000119147423 */ /* 0x080fe2000000400e */
[----:B------:R-:W-:Y:S01]  /*0b30*/  FFMA.RM R14, R27, R14, 12582913 ;  /* 0x4b4000011b0e7423 */ /* 0x000fe2000000400e */
[----:B------:R-:W-:Y:S01]  /*0b40*/  FFMA R21, R22, 1.4426950216293334961, -R21 ;  /* 0x3fb8aa3b16157823 */ /* 0x000fe20000000815 */
[----:B------:R-:W-:Y:S01]  /*0b50*/  SHF.L.U32 R7, R7, 0x17, RZ ;  /* 0x0000001707077819 */ /* 0x000fe200000006ff */
[----:B------:R-:W-:Y:S01]  /*0b60*/  FADD R25, R20, -12583039 ;  /* 0xcb40007f14197421 */ /* 0x000fe20000000000 */
[----:B------:R-:W-:Y:S01]  /*0b70*/  FADD R27, R14, -12583039 ;  /* 0xcb40007f0e1b7421 */ /* 0x000fe20000000000 */
[----:B------:R-:W-:Y:S01]  /*0b80*/  FFMA R13, R22, 1.925963033500011079e-08, R21 ;  /* 0x32a57060160d7823 */ /* 0x000fe20000000015 */
[----:B------:R-:W-:Y:S01]  /*0b90*/  SHF.L.U32 R21, R8, 0x17, RZ ;  /* 0x0000001708157819 */ /* 0x000fe200000006ff */
[----:B------:R-:W-:Y:S01]  /*0ba0*/  FFMA R25, R24, 1.4426950216293334961, -R25 ;  /* 0x3fb8aa3b18197823 */ /* 0x000fe20000000819 */
[----:B------:R-:W-:Y:S01]  /*0bb0*/  FFMA R27, R26, 1.4426950216293334961, -R27 ;  /* 0x3fb8aa3b1a1b7823 */ /* 0x000fe2000000081b */
[----:B------:R-:W2:Y:S01]  /*0bc0*/  MUFU.EX2 R16, R16 ;  /* 0x0000001000107308 */ /* 0x000ea20000000800 */
[----:B------:R-:W-:Y:S01]  /*0bd0*/  SHF.L.U32 R9, R9, 0x17, RZ ;  /* 0x0000001709097819 */ /* 0x000fe200000006ff */
[----:B0-----:R-:W-:Y:S01]  /*0be0*/  FMUL R10, R21, R10 ;  /* 0x0000000a150a7220 */ /* 0x001fe20000400000 */
[----:B------:R-:W-:Y:S01]  /*0bf0*/  FFMA R25, R24, 1.925963033500011079e-08, R25 ;  /* 0x32a5706018197823 */ /* 0x000fe20000000019 */
[----:B------:R-:W-:Y:S01]  /*0c00*/  FFMA R27, R26, 1.925963033500011079e-08, R27 ;  /* 0x32a570601a1b7823 */ /* 0x000fe2000000001b */
[----:B------:R-:W-:Y:S01]  /*0c10*/  SHF.L.U32 R11, R11, 0x17, RZ ;  /* 0x000000170b0b7819 */ /* 0x000fe200000006ff */
[----:B-1----:R-:W-:Y:S01]  /*0c20*/  FMUL R12, R7, R12 ;  /* 0x0000000c070c7220 */ /* 0x002fe20000400000 */
[----:B------:R-:W-:Y:S01]  /*0c30*/  FADD R7, R10, R3 ;  /* 0x000000030a077221 */ /* 0x000fe20000000000 */
[----:B------:R-:W0:Y:S01]  /*0c40*/  MUFU.EX2 R18, R18 ;  /* 0x0000001200127308 */ /* 0x000e220000000800 */
[----:B------:R-:W-:Y:S01]  /*0c50*/  SHF.L.U32 R22, R19, 0x17, RZ ;  /* 0x0000001713167819 */ /* 0x000fe200000006ff */
[----:B------:R1:W-:Y:S01]  /*0c60*/  STG.E desc[UR10][R4.64+-0x10], R10 ;  /* 0xfffff00a04007986 */ /* 0x0003e2000c10190a */
[----:B------:R-:W-:Y:S01]  /*0c70*/  SHF.L.U32 R14, R14, 0x17, RZ ;  /* 0x000000170e0e7819 */ /* 0x000fe200000006ff */
[----:B------:R-:W-:-:S02]  /*0c80*/  FADD R7, R7, R12 ;  /* 0x0000000c07077221 */ /* 0x000fc40000000000 */
[----:B------:R1:W-:Y:S02]  /*0c90*/  STG.E desc[UR10][R4.64+-0xc], R12 ;  /* 0xfffff40c04007986 */ /* 0x0003e4000c10190a */
[----:B------:R-:W3:Y:S01]  /*0ca0*/  MUFU.EX2 R17, R23 ;  /* 0x0000001700117308 */ /* 0x000ee20000000800 */
[----:B--2---:R-:W-:Y:S01]  /*0cb0*/  FMUL R9, R9, R16 ;  /* 0x0000001009097220 */ /* 0x004fe20000400000 */
[----:B------:R-:W-:Y:S02]  /*0cc0*/  SHF.L.U32 R16, R15, 0x17, RZ ;  /* 0x000000170f107819 */ /* 0x000fe400000006ff */
[----:B------:R-:W-:Y:S01]  /*0cd0*/  SHF.L.U32 R15, R20, 0x17, RZ ;  /* 0x00000017140f7819 */ /* 0x000fe200000006ff */
[----:B------:R-:W-:Y:S01]  /*0ce0*/  FADD R7, R7, R9 ;  /* 0x0000000907077221 */ /* 0x000fe20000000000 */
[----:B------:R1:W-:Y:S02]  /*0cf0*/  STG.E desc[UR10][R4.64+-0x8], R9 ;  /* 0xfffff80904007986 */ /* 0x0003e4000c10190a */
[----:B------:R-:W2:Y:S01]  /*0d00*/  MUFU.EX2 R13, R13 ;  /* 0x0000000d000d7308 */ /* 0x000ea20000000800 */
[----:B0-----:R-:W-:-:S04]  /*0d10*/  FMUL R11, R11, R18 ;  /* 0x000000120b0b7220 */ /* 0x001fc80000400000 */
[----:B------:R-:W-:Y:S01]  /*0d20*/  FADD R7, R7, R11 ;  /* 0x0000000b07077221 */ /* 0x000fe20000000000 */
[----:B------:R1:W-:Y:S02]  /*0d30*/  STG.E desc[UR10][R4.64+-0x4], R11 ;  /* 0xfffffc0b04007986 */ /* 0x0003e4000c10190a */
[----:B------:R-:W0:Y:S01]  /*0d40*/  MUFU.EX2 R8, R25 ;  /* 0x0000001900087308 */ /* 0x000e220000000800 */
[----:B---3--:R-:W-:-:S04]  /*0d50*/  FMUL R16, R16, R17 ;  /* 0x0000001110107220 */ /* 0x008fc80000400000 */
[----:B------:R-:W-:Y:S01]  /*0d60*/  FADD R7, R7, R16 ;  /* 0x0000001007077221 */ /* 0x000fe20000000000 */
[----:B------:R1:W-:Y:S02]  /*0d70*/  STG.E desc[UR10][R4.64], R16 ;  /* 0x0000001004007986 */ /* 0x0003e4000c10190a */
[----:B------:R-:W3:Y:S01]  /*0d80*/  MUFU.EX2 R3, R27 ;  /* 0x0000001b00037308 */ /* 0x000ee20000000800 */
[----:B--2---:R-:W-:-:S04]  /*0d90*/  FMUL R13, R22, R13 ;  /* 0x0000000d160d7220 */ /* 0x004fc80000400000 */
[----:B------:R-:W-:Y:S01]  /*0da0*/  FADD R7, R7, R13 ;  /* 0x0000000d07077221 */ /* 0x000fe20000000000 */
[----:B------:R1:W-:Y:S01]  /*0db0*/  STG.E desc[UR10][R4.64+0x4], R13 ;  /* 0x0000040d04007986 */ /* 0x0003e2000c10190a */
[----:B0-----:R-:W-:-:S04]  /*0dc0*/  FMUL R8, R15, R8 ;  /* 0x000000080f087220 */ /* 0x001fc80000400000 */
[----:B------:R-:W-:Y:S01]  /*0dd0*/  FADD R7, R7, R8 ;  /* 0x0000000807077221 */ /* 0x000fe20000000000 */
[----:B------:R1:W-:Y:S01]  /*0de0*/  STG.E desc[UR10][R4.64+0x8], R8 ;  /* 0x0000080804007986 */ /* 0x0003e2000c10190a */
[----:B---3--:R-:W-:-:S04]  /*0df0*/  FMUL R14, R14, R3 ;  /* 0x000000030e0e7220 */ /* 0x008fc80000400000 */
[----:B------:R-:W-:Y:S01]  /*0e00*/  FADD R3, R7, R14 ;  /* 0x0000000e07037221 */ /* 0x000fe20000000000 */
[----:B------:R1:W-:Y:S01]  /*0e10*/  STG.E desc[UR10][R4.64+0xc], R14 ;  /* 0x00000c0e04007986 */ /* 0x0003e2000c10190a */
[----:B------:R-:W-:Y:S05]  /*0e20*/  BRA.U UP1, `(.L_x_18) ;  /* 0xfffffff9015c7547 */ /* 0x000fea000b83ffff */
.L_x_17:
[----:B------:R-:W-:Y:S05]  /*0e30*/  BRA.U !UP0, `(.L_x_16) ;  /* 0x0000000508c07547 */ /* 0x000fea000b800000 */
[----:B------:R-:W0:Y:S01]  /*0e40*/  LDCU UR5, c[0x0][0x390] ;  /* 0x00007200ff0577ac */ /* 0x000e220008000800 */
[----:B------:R-:W-:Y:S02]  /*0e50*/  UISETP.GE.U32.AND UP0, UPT, UR9, 0x4, UPT ;  /* 0x000000040900788c */ /* 0x000fe4000bf06070 */
[----:B0-----:R-:W-:-:S04]  /*0e60*/  ULOP3.LUT UR6, UR5, 0x3, URZ, 0xc0, !UPT ;  /* 0x0000000305067892 */ /* 0x001fc8000f8ec0ff */
[----:B------:R-:W-:-:S03]  /*0e70*/  UISETP.NE.AND UP1, UPT, UR6, URZ, UPT ;  /* 0x000000ff0600728c */ /* 0x000fc6000bf25270 */
[----:B------:R-:W-:Y:S08]  /*0e80*/  BRA.U !UP0, `(.L_x_19) ;  /* 0x0000000108d87547 */ /* 0x000ff0000b800000 */
[----:B-1----:R-:W0:Y:S01]  /*0e90*/  LDC.64 R4, c[0x0][0x380] ;  /* 0x0000e000ff047b82 */ /* 0x002e220000000a00 */
[----:B------:R-:W-:-:S05]  /*0ea0*/  IADD3 R7, PT, PT, R2, UR4, RZ ;  /* 0x0000000402077c10 */ /* 0x000fca000fffe0ff */
[----:B0-----:R-:W-:-:S05]  /*0eb0*/  IMAD.WIDE R4, R7, 0x4, R4 ;  /* 0x0000000407047825 */ /* 0x001fca00078e0204 */
[----:B------:R-:W2:Y:S04]  /*0ec0*/  LDG.E R7, desc[UR10][R4.64] ;  /* 0x0000000a04077981 */ /* 0x000ea8000c1e1900 */
[----:B------:R-:W3:Y:S04]  /*0ed0*/  LDG.E R9, desc[UR10][R4.64+0x4] ;  /* 0x0000040a04097981 */ /* 0x000ee8000c1e1900 */
[----:B------:R-:W4:Y:S04]  /*0ee0*/  LDG.E R13, desc[UR10][R4.64+0x8] ;  /* 0x0000080a040d7981 */ /* 0x000f28000c1e1900 */
[----:B------:R-:W5:Y:S01]  /*0ef0*/  LDG.E R15, desc[UR10][R4.64+0xc] ;  /* 0x00000c0a040f7981 */ /* 0x000f62000c1e1900 */
[----:B------:R-:W-:Y:S01]  /*0f00*/  HFMA2 R16, -RZ, RZ, 3.7421875, 0 ;  /* 0x437c0000ff107431 */ /* 0x000fe200000001ff */
[----:B------:R-:W-:Y:S01]  /*0f10*/  MOV R14, 0x3bbb989d ;  /* 0x3bbb989d000e7802 */ /* 0x000fe20000000f00 */
[----:B------:R-:W-:Y:S01]  /*0f20*/  UIADD3 UR4, UPT, UPT, UR4, 0x4, URZ ;  /* 0x0000000404047890 */ /* 0x000fe2000fffe0ff */
[----:B--2---:R-:W-:-:S04]  /*0f30*/  FADD R8, R7, -R0 ;  /* 0x8000000007087221 */ /* 0x004fc80000000000 */
[----:B------:R-:W-:Y:S01]  /*0f40*/  FFMA.SAT R6, R8, R14, 0.5 ;  /* 0x3f00000008067423 */ /* 0x000fe2000000200e */
[----:B---3--:R-:W-:-:S03]  /*0f50*/  FADD R11, R9, -R0 ;  /* 0x80000000090b7221 */ /* 0x008fc60000000000 */
[----:B------:R-:W-:Y:S01]  /*0f60*/  FFMA.RM R6, R6, R16, 12582913 ;  /* 0x4b40000106067423 */ /* 0x000fe20000004010 */
[--C-:B----4-:R-:W-:Y:S01]  /*0f70*/  FADD R10, R13, -R0.reuse ;  /* 0x800000000d0a7221 */ /* 0x110fe20000000000 */
[-C--:B------:R-:W-:Y:S02]  /*0f80*/  FFMA.SAT R7, R11, R14.reuse, 0.5 ;  /* 0x3f0000000b077423 */ /* 0x080fe4000000200e */
[----:B------:R-:W-:Y:S01]  /*0f90*/  FADD R9, R6, -12583039 ;  /* 0xcb40007f06097421 */ /* 0x000fe20000000000 */
[----:B-----5:R-:W-:Y:S01]  /*0fa0*/  FADD R15, R15, -R0 ;  /* 0x800000000f0f7221 */ /* 0x020fe20000000000 */
[----:B------:R-:W-:Y:S01]  /*0fb0*/  FFMA.SAT R13, R10, R14, 0.5 ;  /* 0x3f0000000a0d7423 */ /* 0x000fe2000000200e */
[----:B------:R-:W-:Y:S01]  /*0fc0*/  FFMA.RM R7, R7, R16, 12582913 ;  /* 0x4b40000107077423 */ /* 0x000fe20000004010 */
[----:B------:R-:W-:Y:S01]  /*0fd0*/  FFMA R9, R8, 1.4426950216293334961, -R9 ;  /* 0x3fb8aa3b08097823 */ /* 0x000fe20000000809 */
[----:B------:R-:W-:Y:S01]  /*0fe0*/  FFMA.SAT R14, R15, R14, 0.5 ;  /* 0x3f0000000f0e7423 */ /* 0x000fe2000000200e */
[----:B------:R-:W-:Y:S01]  /*0ff0*/  SHF.L.U32 R6, R6, 0x17, RZ ;  /* 0x0000001706067819 */ /* 0x000fe200000006ff */
[----:B------:R-:W-:Y:S01]  /*1000*/  FADD R12, R7, -12583039 ;  /* 0xcb40007f070c7421 */ /* 0x000fe20000000000 */
[----:B------:R-:W-:Y:S01]  /*1010*/  FFMA R9, R8, 1.925963033500011079e-08, R9 ;  /* 0x32a5706008097823 */ /* 0x000fe20000000009 */
[-C--:B------:R-:W-:Y:S01]  /*1020*/  FFMA.RM R8, R13, R16.reuse, 12582913 ;  /* 0x4b4000010d087423 */ /* 0x080fe20000004010 */
[----:B------:R-:W-:Y:S01]  /*1030*/  FFMA.RM R14, R14, R16, 12582913 ;  /* 0x4b4000010e0e7423 */ /* 0x000fe20000004010 */
[----:B------:R-:W-:Y:S01]  /*1040*/  FFMA R12, R11, 1.4426950216293334961, -R12 ;  /* 0x3fb8aa3b0b0c7823 */ /* 0x000fe2000000080c */
[----:B------:R-:W-:Y:S01]  /*1050*/  SHF.L.U32 R7, R7, 0x17, RZ ;  /* 0x0000001707077819 */ /* 0x000fe200000006ff */
[----:B------:R-:W-:Y:S01]  /*1060*/  FADD R13, R8, -12583039 ;  /* 0xcb40007f080d7421 */ /* 0x000fe20000000000 */
[----:B------:R-:W-:Y:S01]  /*1070*/  FADD R16, R14, -12583039 ;  /* 0xcb40007f0e107421 */ /* 0x000fe20000000000 */
[----:B------:R-:W-:Y:S01]  /*1080*/  FFMA R12, R11, 1.925963033500011079e-08, R12 ;  /* 0x32a570600b0c7823 */ /* 0x000fe2000000000c */
[----:B------:R-:W0:Y:S01]  /*1090*/  MUFU.EX2 R9, R9 ;  /* 0x0000000900097308 */ /* 0x000e220000000800 */
[----:B------:R-:W-:Y:S01]  /*10a0*/  FFMA R13, R10, 1.4426950216293334961, -R13 ;  /* 0x3fb8aa3b0a0d7823 */ /* 0x000fe2000000080d */
[----:B------:R-:W-:Y:S01]  /*10b0*/  FFMA R16, R15, 1.4426950216293334961, -R16 ;  /* 0x3fb8aa3b0f107823 */ /* 0x000fe20000000810 */
[----:B------:R-:W-:-:S02]  /*10c0*/  SHF.L.U32 R8, R8, 0x17, RZ ;  /* 0x0000001708087819 */ /* 0x000fc400000006ff */
[----:B------:R-:W-:Y:S01]  /*10d0*/  FFMA R13, R10, 1.925963033500011079e-08, R13 ;  /* 0x32a570600a0d7823 */ /* 0x000fe2000000000d */
[----:B------:R-:W-:Y:S01]  /*10e0*/  FFMA R16, R15, 1.925963033500011079e-08, R16 ;  /* 0x32a570600f107823 */ /* 0x000fe20000000010 */
[----:B------:R-:W-:Y:S01]  /*10f0*/  SHF.L.U32 R14, R14, 0x17, RZ ;  /* 0x000000170e0e7819 */ /* 0x000fe200000006ff */
[----:B------:R-:W1:Y:S08]  /*1100*/  MUFU.EX2 R12, R12 ;  /* 0x0000000c000c7308 */ /* 0x000e700000000800 */
[----:B------:R-:W2:Y:S01]  /*1110*/  MUFU.EX2 R13, R13 ;  /* 0x0000000d000d7308 */ /* 0x000ea20000000800 */
[----:B0-----:R-:W-:-:S04]  /*1120*/  FMUL R6, R6, R9 ;  /* 0x0000000906067220 */ /* 0x001fc80000400000 */
[----:B------:R-:W-:Y:S01]  /*1130*/  FADD R3, R3, R6 ;  /* 0x0000000603037221 */ /* 0x000fe20000000000 */
[----:B------:R0:W-:Y:S02]  /*1140*/  STG.E desc[UR10][R4.64], R6 ;  /* 0x0000000604007986 */ /* 0x0001e4000c10190a */
[----:B------:R-:W3:Y:S01]  /*1150*/  MUFU.EX2 R11, R16 ;  /* 0x00000010000b7308 */ /* 0x000ee20000000800 */
[----:B-1----:R-:W-:-:S04]  /*1160*/  FMUL R7, R7, R12 ;  /* 0x0000000c07077220 */ /* 0x002fc80000400000 */
[----:B------:R-:W-:Y:S01]  /*1170*/  FADD R3, R3, R7 ;  /* 0x0000000703037221 */ /* 0x000fe20000000000 */
[----:B------:R0:W-:Y:S01]  /*1180*/  STG.E desc[UR10][R4.64+0x4], R7 ;  /* 0x0000040704007986 */ /* 0x0001e2000c10190a */
[----:B--2---:R-:W-:-:S04]  /*1190*/  FMUL R8, R8, R13 ;  /* 0x0000000d08087220 */ /* 0x004fc80000400000 */
[----:B------:R-:W-:Y:S01]  /*11a0*/  FADD R3, R3, R8 ;  /* 0x0000000803037221 */ /* 0x000fe20000000000 */
[----:B------:R0:W-:Y:S01]  /*11b0*/  STG.E desc[UR10][R4.64+0x8], R8 ;  /* 0x0000080804007986 */ /* 0x0001e2000c10190a */
[----:B---3--:R-:W-:-:S04]  /*11c0*/  FMUL R11, R14, R11 ;  /* 0x0000000b0e0b7220 */ /* 0x008fc80000400000 */
[----:B------:R-:W-:Y:S01]  /*11d0*/  FADD R3, R3, R11 ;  /* 0x0000000b03037221 */ /* 0x000fe20000000000 */
[----:B------:R0:W-:Y:S06]  /*11e0*/  STG.E desc[UR10][R4.64+0xc], R11 ;  /* 0x00000c0b04007986 */ /* 0x0001ec000c10190a */
.L_x_19:
[----:B------:R-:W-:Y:S05]  /*11f0*/  BRA.U !UP1, `(.L_x_16) ;  /* 0x0000000109d07547 */ /* 0x000fea000b800000 */
[----:B------:R-:W-:Y:S02]  /*1200*/  UISETP.NE.AND UP0, UPT, UR6, 0x1, UPT ;  /* 0x000000010600788c */ /* 0x000fe4000bf05270 */
[----:B------:R-:W-:-:S04]  /*1210*/  ULOP3.LUT UR5, UR5, 0x1, URZ, 0xc0, !UPT ;  /* 0x0000000105057892 */ /* 0x000fc8000f8ec0ff */
[----:B------:R-:W-:-:S03]  /*1220*/  UISETP.NE.U32.AND UP1, UPT, UR5, 0x1, UPT ;  /* 0x000000010500788c */ /* 0x000fc6000bf25070 */
[----:B------:R-:W-:Y:S08]  /*1230*/  BRA.U !UP0, `(.L_x_20) ;  /* 0x0000000108787547 */ /* 0x000ff0000b800000 */
[----:B01----:R-:W0:Y:S01]  /*1240*/  LDC.64 R4, c[0x0][0x380] ;  /* 0x0000e000ff047b82 */ /* 0x003e220000000a00 */
[----:B------:R-:W-:-:S05]  /*1250*/  IADD3 R7, PT, PT, R2, UR4, RZ ;  /* 0x0000000402077c10 */ /* 0x000fca000fffe0ff */
[----:B0-----:R-:W-:-:S05]  /*1260*/  IMAD.WIDE R4, R7, 0x4, R4 ;  /* 0x0000000407047825 */ /* 0x001fca00078e0204 */
[----:B------:R-:W2:Y:S04]  /*1270*/  LDG.E R7, desc[UR10][R4.64] ;  /* 0x0000000a04077981 */ /* 0x000ea8000c1e1900 */
[----:B------:R-:W3:Y:S01]  /*1280*/  LDG.E R9, desc[UR10][R4.64+0x4] ;  /* 0x0000040a04097981 */ /* 0x000ee2000c1e1900 */
[----:B------:R-:W-:Y:S01]  /*1290*/  MOV R10, 0x3bbb989d ;  /* 0x3bbb989d000a7802 */ /* 0x000fe20000000f00 */
[----:B------:R-:W-:Y:S01]  /*12a0*/  HFMA2 R11, -RZ, RZ, 3.7421875, 0 ;  /* 0x437c0000ff0b7431 */ /* 0x000fe200000001ff */
[----:B------:R-:W-:Y:S01]  /*12b0*/  UIADD3 UR4, UPT, UPT, UR4, 0x2, URZ ;  /* 0x0000000204047890 */ /* 0x000fe2000fffe0ff */
[--C-:B--2---:R-:W-:Y:S01]  /*12c0*/  FADD R7, R7, -R0.reuse ;  /* 0x8000000007077221 */ /* 0x104fe20000000000 */
[----:B---3--:R-:W-:-:S03]  /*12d0*/  FADD R9, R9, -R0 ;  /* 0x8000000009097221 */ /* 0x008fc60000000000 */
[-C--:B------:R-:W-:Y:S01]  /*12e0*/  FFMA.SAT R6, R7, R10.reuse, 0.5 ;  /* 0x3f00000007067423 */ /* 0x080fe2000000200a */
[----:B------:R-:W-:-:S03]  /*12f0*/  FFMA.SAT R10, R9, R10, 0.5 ;  /* 0x3f000000090a7423 */ /* 0x000fc6000000200a */
[-C--:B------:R-:W-:Y:S01]  /*1300*/  FFMA.RM R6, R6, R11.reuse, 12582913 ;  /* 0x4b40000106067423 */ /* 0x080fe2000000400b */
[----:B------:R-:W-:-:S03]  /*1310*/  FFMA.RM R10, R10, R11, 12582913 ;  /* 0x4b4000010a0a7423 */ /* 0x000fc6000000400b */
[C---:B------:R-:W-:Y:S01]  /*1320*/  FADD R8, R6.reuse, -12583039 ;  /* 0xcb40007f06087421 */ /* 0x040fe20000000000 */
[----:B------:R-:W-:Y:S01]  /*1330*/  SHF.L.U32 R6, R6, 0x17, RZ ;  /* 0x0000001706067819 */ /* 0x000fe200000006ff */
[C---:B------:R-:W-:Y:S02]  /*1340*/  FADD R12, R10.reuse, -12583039 ;  /* 0xcb40007f0a0c7421 */ /* 0x040fe40000000000 */
[----:B------:R-:W-:Y:S01]  /*1350*/  FFMA R8, R7, 1.4426950216293334961, -R8 ;  /* 0x3fb8aa3b07087823 */ /* 0x000fe20000000808 */
[----:B------:R-:W-:Y:S01]  /*1360*/  SHF.L.U32 R10, R10, 0x17, RZ ;  /* 0x000000170a0a7819 */ /* 0x000fe200000006ff */
[----:B------:R-:W-:Y:S02]  /*1370*/  FFMA R12, R9, 1.4426950216293334961, -R12 ;  /* 0x3fb8aa3b090c7823 */ /* 0x000fe4000000080c */
[----:B------:R-:W-:Y:S02]  /*1380*/  FFMA R8, R7, 1.925963033500011079e-08, R8 ;  /* 0x32a5706007087823 */ /* 0x000fe40000000008 */
[----:B------:R-:W-:-:S02]  /*1390*/  FFMA R12, R9, 1.925963033500011079e-08, R12 ;  /* 0x32a57060090c7823 */ /* 0x000fc4000000000c */
[----:B------:R-:W0:Y:S08]  /*13a0*/  MUFU.EX2 R7, R8 ;  /* 0x0000000800077308 */ /* 0x000e300000000800 */
[----:B------:R-:W1:Y:S01]  /*13b0*/  MUFU.EX2 R9, R12 ;  /* 0x0000000c00097308 */ /* 0x000e620000000800 */
[----:B0-----:R-:W-:-:S04]  /*13c0*/  FMUL R6, R6, R7 ;  /* 0x0000000706067220 */ /* 0x001fc80000400000 */
[----:B------:R-:W-:Y:S01]  /*13d0*/  FADD R3, R3, R6 ;  /* 0x0000000603037221 */ /* 0x000fe20000000000 */
[----:B------:R2:W-:Y:S01]  /*13e0*/  STG.E desc[UR10][R4.64], R6 ;  /* 0x0000000604007986 */ /* 0x0005e2000c10190a */
[----:B-1----:R-:W-:-:S04]  /*13f0*/  FMUL R9, R10, R9 ;  /* 0x000000090a097220 */ /* 0x002fc80000400000 */
[----:B------:R-:W-:Y:S01]  /*1400*/  FADD R3, R3, R9 ;  /* 0x0000000903037221 */ /* 0x000fe20000000000 */
[----:B------:R2:W-:Y:S06]  /*1410*/  STG.E desc[UR10][R4.64+0x4], R9 ;  /* 0x0000040904007986 */ /* 0x0005ec000c10190a */
.L_x_20:
[----:B------:R-:W-:Y:S05]  /*1420*/  BRA.U UP1, `(.L_x_16) ;  /* 0x0000000101447547 */ /* 0x000fea000b800000 */
[----:B012---:R-:W0:Y:S01]  /*1430*/  LDC.64 R4, c[0x0][0x380] ;  /* 0x0000e000ff047b82 */ /* 0x007e220000000a00 */
[----:B------:R-:W-:-:S05]  /*1440*/  IADD3 R7, PT, PT, R2, UR4, RZ ;  /* 0x0000000402077c10 */ /* 0x000fca000fffe0ff */
[----:B0-----:R-:W-:-:S05]  /*1450*/  IMAD.WIDE R4, R7, 0x4, R4 ;  /* 0x0000000407047825 */ /* 0x001fca00078e0204 */
[----:B------:R-:W2:Y:S01]  /*1460*/  LDG.E R7, desc[UR10][R4.64] ;  /* 0x0000000a04077981 */ /* 0x000ea2000c1e1900 */
[----:B------:R-:W-:Y:S01]  /*1470*/  HFMA2 R9, -RZ, RZ, 3.7421875, 0 ;  /* 0x437c0000ff097431 */ /* 0x000fe200000001ff */
[----:B------:R-:W-:Y:S01]  /*1480*/  MOV R6, 0x3bbb989d ;  /* 0x3bbb989d00067802 */ /* 0x000fe20000000f00 */
[----:B--2---:R-:W-:-:S04]  /*1490*/  FADD R7, R7, -R0 ;  /* 0x8000000007077221 */ /* 0x004fc80000000000 */
[----:B------:R-:W-:-:S04]  /*14a0*/  FFMA.SAT R0, R7, R6, 0.5 ;  /* 0x3f00000007007423 */ /* 0x000fc80000002006 */
[----:B------:R-:W-:-:S04]  /*14b0*/  FFMA.RM R0, R0, R9, 12582913 ;  /* 0x4b40000100007423 */ /* 0x000fc80000004009 */
[C---:B------:R-:W-:Y:S01]  /*14c0*/  FADD R6, R0.reuse, -12583039 ;  /* 0xcb40007f00067421 */ /* 0x040fe20000000000 */
[----:B------:R-:W-:-:S03]  /*14d0*/  SHF.L.U32 R0, R0, 0x17, RZ ;  /* 0x0000001700007819 */ /* 0x000fc600000006ff */
[----:B------:R-:W-:-:S04]  /*14e0*/  FFMA R6, R7, 1.4426950216293334961, -R6 ;  /* 0x3fb8aa3b07067823 */ /* 0x000fc80000000806 */
[----:B------:R-:W-:-:S04]  /*14f0*/  FFMA R6, R7, 1.925963033500011079e-08, R6 ;  /* 0x32a5706007067823 */ /* 0x000fc80000000006 */
[----:B------:R-:W0:Y:S02]  /*1500*/  MUFU.EX2 R7, R6 ;  /* 0x0000000600077308 */ /* 0x000e240000000800 */
[----:B0-----:R-:W-:-:S04]  /*1510*/  FMUL R0, R0, R7 ;  /* 0x0000000700007220 */ /* 0x001fc80000400000 */
[----:B------:R-:W-:Y:S01]  /*1520*/  FADD R3, R3, R0 ;  /* 0x0000000003037221 */ /* 0x000fe20000000000 */
[----:B------:R3:W-:Y:S06]  /*1530*/  STG.E desc[UR10][R4.64], R0 ;  /* 0x0000000004007986 */ /* 0x0007ec000c10190a */
.L_x_16:
[----:B---3--:R-:W3:Y:S02]  /*1540*/  LDC R0, c[0x0][0x390] ;  /* 0x0000e400ff007b82 */ /* 0x008ee40000000800 */
[----:B---3--:R-:W-:-:S13]  /*1550*/  ISETP.GE.AND P0, PT, R0, 0x1, PT ;  /* 0x000000010000780c */ /* 0x008fda0003f06270 */
[----:B------:R-:W-:Y:S05]  /*1560*/  @!P0 EXIT ;  /* 0x000000000000894d */ /* 0x000fea0003800000 */
[C---:B------:R-:W-:Y:S02]  /*1570*/  ISETP.GE.U32.AND P0, PT, R0.reuse, 0x10, PT ;  /* 0x000000100000780c */ /* 0x040fe40003f06070 */
[----:B01----:R-:W-:Y:S02]  /*1580*/  LOP3.LUT R11, R0, 0xf, RZ, 0xc0, !PT ;  /* 0x0000000f000b7812 */ /* 0x003fe400078ec0ff */
[----:B------:R-:W-:-:S09]  /*1590*/  MOV R7, RZ ;  /* 0x000000ff00077202 */ /* 0x000fd20000000f00 */
[----:B------:R-:W-:Y:S05]  /*15a0*/  @!P0 BRA `(.L_x_21) ;  /* 0x0000001000108947 */ /* 0x000fea0003800000 */
[----:B------:R-:W0:Y:S01]  /*15b0*/  LDCU.64 UR4, c[0x0][0x380] ;  /* 0x00007000ff0477ac */ /* 0x000e220008000a00 */
[----:B------:R-:W-:Y:S02]  /*15c0*/  LOP3.LUT R7, R0, 0x7ffffff0, RZ, 0xc0, !PT ;  /* 0x7ffffff000077812 */ /* 0x000fe400078ec0ff */
[----:B--2---:R-:W-:Y:S02]  /*15d0*/  MOV R6, R2 ;  /* 0x0000000200067202 */ /* 0x004fe40000000f00 */
[----:B------:R-:W-:Y:S01]  /*15e0*/  IADD3 R8, PT, PT, -R7, RZ, RZ ;  /* 0x000000ff07087210 */ /* 0x000fe20007ffe1ff */
[----:B0-----:R-:W-:-:S04]  /*15f0*/  UIADD3 UR4, UP0, UPT, UR4, 0x20, URZ ;  /* 0x0000002004047890 */ /* 0x001fc8000ff1e0ff */
[----:B------:R-:W-:-:S12]  /*1600*/  UIADD3.X UR5, UPT, UPT, URZ, UR5, URZ, UP0, !UPT ;  /* 0x00000005ff057290 */ /* 0x000fd800087fe4ff */
.L_x_54:
[----:B0-----:R-:W-:Y:S02]  /*1610*/  MOV R4, UR4 ;  /* 0x0000000400047c02 */ /* 0x001fe40008000f00 */
[----:B------:R-:W-:-:S03]  /*1620*/  MOV R5, UR5 ;  /* 0x0000000500057c02 */ /* 0x000fc60008000f00 */
[----:B------:R-:W-:-:S05]  /*1630*/  IMAD.WIDE R4, R6, 0x4, R4 ;  /* 0x0000000406047825 */ /* 0x000fca00078e0204 */
[----:B------:R-:W2:Y:S01]  /*1640*/  LDG.E R0, desc[UR10][R4.64+-0x20] ;  /* 0xffffe00a04007981 */ /* 0x000ea2000c1e1900 */
[----:B------:R-:W0:Y:S01]  /*1650*/  MUFU.RCP R10, R3 ;  /* 0x00000003000a7308 */ /* 0x000e220000001000 */
[----:B------:R-:W-:Y:S01]  /*1660*/  IADD3 R8, PT, PT, R8, 0x10, RZ ;  /* 0x0000001008087810 */ /* 0x000fe20007ffe0ff */
[----:B------:R-:W-:Y:S03]  /*1670*/  BSSY.RECONVERGENT B2, `(.L_x_22) ;  /* 0x000000b000027945 */ /* 0x000fe60003800200 */
[----:B------:R-:W-:Y:S01]  /*1680*/  ISETP.NE.AND P2, PT, R8, RZ, PT ;  /* 0x000000ff0800720c */ /* 0x000fe20003f45270 */
[----:B0-----:R-:W-:-:S04]  /*1690*/  FFMA R9, R10, -R3, 1 ;  /* 0x3f8000000a097423 */ /* 0x001fc80000000803 */
[----:B------:R-:W-:Y:S01]  /*16a0*/  FFMA R9, R10, R9, R10 ;  /* 0x000000090a097223 */ /* 0x000fe2000000000a */
[----:B--2---:R-:W0:Y:S03]  /*16b0*/  FCHK P0, R0, R3 ;  /* 0x0000000300007302 */ /* 0x004e260000000000 */
[----:B------:R-:W-:-:S04]  /*16c0*/  FFMA R10, R0, R9, RZ ;  /* 0x00000009000a7223 */ /* 0x000fc800000000ff */
[----:B------:R-:W-:-:S04]  /*16d0*/  FFMA R12, R10, -R3, R0 ;  /* 0x800000030a0c7223 */ /* 0x000fc80000000000 */
[----:B------:R-:W-:Y:S01]  /*16e0*/  FFMA R9, R9, R12, R10 ;  /* 0x0000000c09097223 */ /* 0x000fe2000000000a */
[----:B0-----:R-:W-:Y:S06]  /*16f0*/  @!P0 BRA `(.L_x_23) ;  /* 0x0000000000088947 */ /* 0x001fec0003800000 */
[----:B------:R-:W-:-:S07]  /*1700*/  MOV R12, 0x1720 ;  /* 0x00001720000c7802 */ /* 0x000fce0000000f00 */
[----:B------:R-:W-:Y:S05]  /*1710*/  CALL.REL.NOINC `($__internal_0_$__cuda_sm3x_div_rn_noftz_f32_slowpath) ;  /* 0x0000001c00547944 */ /* 0x000fea0003c00000 */
.L_x_23:
[----:B------:R-:W-:Y:S05]  /*1720*/  BSYNC.RECONVERGENT B2 ;  /* 0x0000000000027941 */ /* 0x000fea0003800200 */
.L_x_22:
[----:B------:R-:W2:Y:S01]  /*1730*/  LDG.E R15, desc[UR10][R4.64+-0x1c] ;  /* 0xffffe40a040f7981 */ /* 0x000ea2000c1e1900 */
[----:B------:R-:W0:Y:S01]  /*1740*/  MUFU.RCP R0, R3 ;  /* 0x0000000300007308 */ /* 0x000e220000001000 */
[----:B------:R-:W-:Y:S02]  /*1750*/  BSSY.RECONVERGENT B2, `(.L_x_24) ;  /* 0x000000d000027945 */ /* 0x000fe40003800200 */
[----:B------:R1:W-:Y:S01]  /*1760*/  STG.E desc[UR10][R4.64+-0x20], R9 ;  /* 0xffffe00904007986 */ /* 0x0003e2000c10190a */
[----:B0-----:R-:W-:-:S04]  /*1770*/  FFMA R13, R0, -R3, 1 ;  /* 0x3f800000000d7423 */ /* 0x001fc80000000803 */
[----:B------:R-:W-:Y:S01]  /*1780*/  FFMA R0, R0, R13, R0 ;  /* 0x0000000d00007223 */ /* 0x000fe20000000000 */
[----:B--2---:R-:W0:Y:S03]  /*1790*/  FCHK P0, R15, R3 ;  /* 0x000000030f007302 */ /* 0x004e260000000000 */
[----:B------:R-:W-:-:S04]  /*17a0*/  FFMA R10, R0, R15, RZ ;  /* 0x0000000f000a7223 */ /* 0x000fc800000000ff */
[----:B------:R-:W-:-:S04]  /*17b0*/  FFMA R13, R10, -R3, R15 ;  /* 0x800000030a0d7223 */ /* 0x000fc8000000000f */
[----:B------:R-:W-:Y:S01]  /*17c0*/  FFMA R13, R0, R13, R10 ;  /* 0x0000000d000d7223 */ /* 0x000fe2000000000a */
[----:B01----:R-:W-:Y:S06]  /*17d0*/  @!P0 BRA `(.L_x_25) ;  /* 0x0000000000108947 */ /* 0x003fec0003800000 */
[----:B------:R-:W-:Y:S02]  /*17e0*/  MOV R0, R15 ;  /* 0x0000000f00007202 */ /* 0x000fe40000000f00 */
[----:B------:R-:W-:-:S07]  /*17f0*/  MOV R12, 0x1810 ;  /* 0x00001810000c7802 */ /* 0x000fce0000000f00 */
[----:B------:R-:W-:Y:S05]  /*1800*/  CALL.REL.NOINC `($__internal_0_$__cuda_sm3x_div_rn_noftz_f32_slowpath) ;  /* 0x0000001c00187944 */ /* 0x000fea0003c00000 */
[----:B------:R-:W-:-:S07]  /*1810*/  MOV R13, R9 ;  /* 0x00000009000d7202 */ /* 0x000fce0000000f00 */
.L_x_25:
[----:B------:R-:W-:Y:S05]  /*1820*/  BSYNC.RECONVERGENT B2 ;  /* 0x0000000000027941 */ /* 0x000fea0003800200 */
.L_x_24:
        /* <DEDUP_REMOVED lines=14> */
.L_x_27:
[----:B------:R-:W-:Y:S05]  /*1910*/  BSYNC.RECONVERGENT B2 ;  /* 0x0000000000027941 */ /* 0x000fea0003800200 */
.L_x_26:
        /* <DEDUP_REMOVED lines=15> */
.L_x_29:
[----:B------:R-:W-:Y:S05]  /*1a10*/  BSYNC.RECONVERGENT B2 ;  /* 0x0000000000027941 */ /* 0x000fea0003800200 */
.L_x_28:
        /* <DEDUP_REMOVED lines=14> */
.L_x_31:
[----:B------:R-:W-:Y:S05]  /*1b00*/  BSYNC.RECONVERGENT B2 ;  /* 0x0000000000027941 */ /* 0x000fea0003800200 */
.L_x_30:
        /* <DEDUP_REMOVED lines=15> */
.L_x_33:
[----:B------:R-:W-:Y:S05]  /*1c00*/  BSYNC.RECONVERGENT B2 ;  /* 0x0000000000027941 */ /* 0x000fea0003800200 */
.L_x_32:
        /* <DEDUP_REMOVED lines=14> */
.L_x_35:
[----:B------:R-:W-:Y:S05]  /*1cf0*/  BSYNC.RECONVERGENT B2 ;  /* 0x0000000000027941 */ /* 0x000fea0003800200 */
.L_x_34:
        /* <DEDUP_REMOVED lines=15> */
.L_x_37:
[----:B------:R-:W-:Y:S05]  /*1df0*/  BSYNC.RECONVERGENT B2 ;  /* 0x0000000000027941 */ /* 0x000fea0003800200 */
.L_x_36:
        /* <DEDUP_REMOVED lines=14> */
.L_x_39:
[----:B------:R-:W-:Y:S05]  /*1ee0*/  BSYNC.RECONVERGENT B2 ;  /* 0x0000000000027941 */ /* 0x000fea0003800200 */
.L_x_38:
        /* <DEDUP_REMOVED lines=15> */
.L_x_41:
[----:B------:R-:W-:Y:S05]  /*1fe0*/  BSYNC.RECONVERGENT B2 ;  /* 0x0000000000027941 */ /* 0x000fea0003800200 */
.L_x_40:
        /* <DEDUP_REMOVED lines=14> */
.L_x_43:
[----:B------:R-:W-:Y:S05]  /*20d0*/  BSYNC.RECONVERGENT B2 ;  /* 0x0000000000027941 */ /* 0x000fea0003800200 */
.L_x_42:
        /* <DEDUP_REMOVED lines=15> */
.L_x_45:
[----:B------:R-:W-:Y:S05]  /*21d0*/  BSYNC.RECONVERGENT B2 ;  /* 0x0000000000027941 */ /* 0x000fea0003800200 */
.L_x_44:
        /* <DEDUP_REMOVED lines=14> */
.L_x_47:
[----:B------:R-:W-:Y:S05]  /*22c0*/  BSYNC.RECONVERGENT B2 ;  /* 0x0000000000027941 */ /* 0x000fea0003800200 */
.L_x_46:
        /* <DEDUP_REMOVED lines=15> */
.L_x_49:
[----:B------:R-:W-:Y:S05]  /*23c0*/  BSYNC.RECONVERGENT B2 ;  /* 0x0000000000027941 */ /* 0x000fea0003800200 */
.L_x_48:
        /* <DEDUP_REMOVED lines=14> */
.L_x_51:
[----:B------:R-:W-:Y:S05]  /*24b0*/  BSYNC.RECONVERGENT B2 ;  /* 0x0000000000027941 */ /* 0x000fea0003800200 */
.L_x_50:
        /* <DEDUP_REMOVED lines=15> */
.L_x_53:
[----:B------:R-:W-:Y:S05]  /*25b0*/  BSYNC.RECONVERGENT B2 ;  /* 0x0000000000027941 */ /* 0x000fea0003800200 */
.L_x_52:
[----:B------:R0:W-:Y:S01]  /*25c0*/  STG.E desc[UR10][R4.64+0x1c], R13 ;  /* 0x00001c0d04007986 */ /* 0x0001e2000c10190a */
[----:B------:R-:W-:Y:S01]  /*25d0*/  IADD3 R6, PT, PT, R6, 0x10, RZ ;  /* 0x0000001006067810 */ /* 0x000fe20007ffe0ff */
[----:B------:R-:W-:Y:S06]  /*25e0*/  @P2 BRA `(.L_x_54) ;  /* 0xfffffff000082947 */ /* 0x000fec000383ffff */
.L_x_21:
[----:B------:R-:W-:-:S13]  /*25f0*/  ISETP.NE.AND P0, PT, R11, RZ, PT ;  /* 0x000000ff0b00720c */ /* 0x000fda0003f05270 */
[----:B------:R-:W-:Y:S05]  /*2600*/  @!P0 EXIT ;  /* 0x000000000000894d */ /* 0x000fea0003800000 */
[----:B------:R-:W1:Y:S01]  /*2610*/  LDCU UR4, c[0x0][0x390] ;  /* 0x00007200ff0477ac */ /* 0x000e620008000800 */
[----:B------:R-:W-:Y:S01]  /*2620*/  ISETP.GE.U32.AND P0, PT, R11, 0x8, PT ;  /* 0x000000080b00780c */ /* 0x000fe20003f06070 */
[----:B-1----:R-:W-:-:S12]  /*2630*/  ULOP3.LUT UR4, UR4, 0x7, URZ, 0xc0, !UPT ;  /* 0x0000000704047892 */ /* 0x002fd8000f8ec0ff */
[----:B------:R-:W-:Y:S05]  /*2640*/  @!P0 BRA `(.L_x_55) ;  /* 0x0000000800008947 */ /* 0x000fea0003800000 */
[----:B0-2---:R-:W0:Y:S01]  /*2650*/  LDC.64 R4, c[0x0][0x380] ;  /* 0x0000e000ff047b82 */ /* 0x005e220000000a00 */
[----:B------:R-:W-:-:S05]  /*2660*/  IADD3 R9, PT, PT, R2, R7, RZ ;  /* 0x0000000702097210 */ /* 0x000fca0007ffe0ff */
[----:B0-----:R-:W-:-:S05]  /*2670*/  IMAD.WIDE R4, R9, 0x4, R4 ;  /* 0x0000000409047825 */ /* 0x001fca00078e0204 */
[----:B------:R-:W2:Y:S01]  /*2680*/  LDG.E R11, desc[UR10][R4.64] ;  /* 0x0000000a040b7981 */ /* 0x000ea2000c1e1900 */
[----:B------:R-:W0:Y:S01]  /*2690*/  MUFU.RCP R0, R3 ;  /* 0x0000000300007308 */ /* 0x000e220000001000 */
[----:B------:R-:W-:Y:S01]  /*26a0*/  BSSY.RECONVERGENT B2, `(.L_x_56) ;  /* 0x000000b000027945 */ /* 0x000fe20003800200 */
[----:B0-----:R-:W-:-:S04]  /*26b0*/  FFMA R9, R0, -R3, 1 ;  /* 0x3f80000000097423 */ /* 0x001fc80000000803 */
[----:B------:R-:W-:Y:S02]  /*26c0*/  FFMA R0, R0, R9, R0 ;  /* 0x0000000900007223 */ /* 0x000fe40000000000 */
[----:B--2---:R-:W0:Y:S02]  /*26d0*/  FCHK P0, R11, R3 ;  /* 0x000000030b007302 */ /* 0x004e240000000000 */
[----:B------:R-:W-:-:S04]  /*26e0*/  FFMA R6, R0, R11, RZ ;  /* 0x0000000b00067223 */ /* 0x000fc800000000ff */
[----:B------:R-:W-:-:S04]  /*26f0*/  FFMA R9, R6, -R3, R11 ;  /* 0x8000000306097223 */ /* 0x000fc8000000000b */
[----:B------:R-:W-:Y:S01]  /*2700*/  FFMA R9, R0, R9, R6 ;  /* 0x0000000900097223 */ /* 0x000fe20000000006 */
[----:B0-----:R-:W-:Y:S06]  /*2710*/  @!P0 BRA `(.L_x_57) ;  /* 0x00000000000c8947 */ /* 0x001fec0003800000 */
[----:B------:R-:W-:Y:S02]  /*2720*/  MOV R0, R11 ;  /* 0x0000000b00007202 */ /* 0x000fe40000000f00 */
[----:B------:R-:W-:-:S07]  /*2730*/  MOV R12, 0x2750 ;  /* 0x00002750000c7802 */ /* 0x000fce0000000f00 */
[----:B------:R-:W-:Y:S05]  /*2740*/  CALL.REL.NOINC `($__internal_0_$__cuda_sm3x_div_rn_noftz_f32_slowpath) ;  /* 0x0000000c00487944 */ /* 0x000fea0003c00000 */
.L_x_57:
[----:B------:R-:W-:Y:S05]  /*2750*/  BSYNC.RECONVERGENT B2 ;  /* 0x0000000000027941 */ /* 0x000fea0003800200 */
.L_x_56:
        /* <DEDUP_REMOVED lines=15> */
.L_x_59:
[----:B------:R-:W-:Y:S05]  /*2850*/  BSYNC.RECONVERGENT B2 ;  /* 0x0000000000027941 */ /* 0x000fea0003800200 */
.L_x_58:
        /* <DEDUP_REMOVED lines=14> */
.L_x_61:
[----:B------:R-:W-:Y:S05]  /*2940*/  BSYNC.RECONVERGENT B2 ;  /* 0x0000000000027941 */ /* 0x000fea0003800200 */
.L_x_60:
        /* <DEDUP_REMOVED lines=15> */
.L_x_63:
[----:B------:R-:W-:Y:S05]  /*2a40*/  BSYNC.RECONVERGENT B2 ;  /* 0x0000000000027941 */ /* 0x000fea0003800200 */
.L_x_62:
        /* <DEDUP_REMOVED lines=14> */
.L_x_65:
[----:B------:R-:W-:Y:S05]  /*2b30*/  BSYNC.RECONVERGENT B2 ;  /* 0x0000000000027941 */ /* 0x000fea0003800200 */
.L_x_64:
        /* <DEDUP_REMOVED lines=15> */
.L_x_67:
[----:B------:R-:W-:Y:S05]  /*2c30*/  BSYNC.RECONVERGENT B2 ;  /* 0x0000000000027941 */ /* 0x000fea0003800200 */
.L_x_66:
        /* <DEDUP_REMOVED lines=14> */
.L_x_69:
[----:B------:R-:W-:Y:S05]  /*2d20*/  BSYNC.RECONVERGENT B2 ;  /* 0x0000000000027941 */ /* 0x000fea0003800200 */
.L_x_68:
        /* <DEDUP_REMOVED lines=15> */
.L_x_71:
[----:B------:R-:W-:Y:S05]  /*2e20*/  BSYNC.RECONVERGENT B2 ;  /* 0x0000000000027941 */ /* 0x000fea0003800200 */
.L_x_70:
[----:B------:R1:W-:Y:S01]  /*2e30*/  STG.E desc[UR10][R4.64+0x1c], R11 ;  /* 0x00001c0b04007986 */ /* 0x0003e2000c10190a */
[----:B------:R-:W-:-:S07]  /*2e40*/  IADD3 R7, PT, PT, R7, 0x8, RZ ;  /* 0x0000000807077810 */ /* 0x000fce0007ffe0ff */
.L_x_55:
[----:B------:R-:W-:-:S13]  /*2e50*/  ISETP.NE.AND P0, PT, RZ, UR4, PT ;  /* 0x00000004ff007c0c */ /* 0x000fda000bf05270 */
[----:B------:R-:W-:Y:S05]  /*2e60*/  @!P0 EXIT ;  /* 0x000000000000894d */ /* 0x000fea0003800000 */
[----:B------:R-:W3:Y:S01]  /*2e70*/  LDCU UR5, c[0x0][0x390] ;  /* 0x00007200ff0577ac */ /* 0x000ee20008000800 */
[----:B------:R-:W-:Y:S02]  /*2e80*/  UISETP.GE.U32.AND UP0, UPT, UR4, 0x4, UPT ;  /* 0x000000040400788c */ /* 0x000fe4000bf06070 */
[----:B---3--:R-:W-:-:S07]  /*2e90*/  ULOP3.LUT UR5, UR5, 0x3, URZ, 0xc0, !UPT ;  /* 0x0000000305057892 */ /* 0x008fce000f8ec0ff */
[----:B------:R-:W-:Y:S05]  /*2ea0*/  BRA.U !UP0, `(.L_x_72) ;  /* 0x0000000508087547 */ /* 0x000fea000b800000 */
[----:B012---:R-:W0:Y:S01]  /*2eb0*/  LDC.64 R4, c[0x0][0x380] ;  /* 0x0000e000ff047b82 */ /* 0x007e220000000a00 */
        /* <DEDUP_REMOVED lines=15> */
.L_x_74:
[----:B------:R-:W-:Y:S05]  /*2fb0*/  BSYNC.RECONVERGENT B2 ;  /* 0x0000000000027941 */ /* 0x000fea0003800200 */
.L_x_73:
        /* <DEDUP_REMOVED lines=15> */
.L_x_76:
[----:B------:R-:W-:Y:S05]  /*30b0*/  BSYNC.RECONVERGENT B2 ;  /* 0x0000000000027941 */ /* 0x000fea0003800200 */
.L_x_75:
        /* <DEDUP_REMOVED lines=14> */
.L_x_78:
[----:B------:R-:W-:Y:S05]  /*31a0*/  BSYNC.RECONVERGENT B2 ;  /* 0x0000000000027941 */ /* 0x000fea0003800200 */
.L_x_77:
        /* <DEDUP_REMOVED lines=15> */
.L_x_80:
[----:B------:R-:W-:Y:S05]  /*32a0*/  BSYNC.RECONVERGENT B2 ;  /* 0x0000000000027941 */ /* 0x000fea0003800200 */
.L_x_79:
[----:B------:R3:W-:Y:S01]  /*32b0*/  STG.E desc[UR10][R4.64+0xc], R11 ;  /* 0x00000c0b04007986 */ /* 0x0007e2000c10190a */
[----:B------:R-:W-:-:S07]  /*32c0*/  IADD3 R7, PT, PT, R7, 0x4, RZ ;  /* 0x0000000407077810 */ /* 0x000fce0007ffe0ff */
.L_x_72:
[----:B------:R-:W-:-:S13]  /*32d0*/  ISETP.NE.AND P0, PT, RZ, UR5, PT ;  /* 0x00000005ff007c0c */ /* 0x000fda000bf05270 */
[----:B------:R-:W-:Y:S05]  /*32e0*/  @!P0 EXIT ;  /* 0x000000000000894d */ /* 0x000fea0003800000 */
[----:B0123--:R-:W0:Y:S01]  /*32f0*/  LDC.64 R4, c[0x0][0x380] ;  /* 0x0000e000ff047b82 */ /* 0x00fe220000000a00 */
[----:B------:R-:W-:Y:S01]  /*3300*/  IADD3 R11, PT, PT, R2, R7, RZ ;  /* 0x00000007020b7210 */ /* 0x000fe20007ffe0ff */
[----:B------:R-:W-:-:S12]  /*3310*/  UIADD3 UR4, UPT, UPT, -UR5, URZ, URZ ;  /* 0x000000ff05047290 */ /* 0x000fd8000fffe1ff */
.L_x_83:
[----:B01----:R-:W-:-:S05]  /*3320*/  IMAD.WIDE R6, R11, 0x4, R4 ;  /* 0x000000040b067825 */ /* 0x003fca00078e0204 */
[----:B------:R-:W2:Y:S01]  /*3330*/  LDG.E R13, desc[UR10][R6.64] ;  /* 0x0000000a060d7981 */ /* 0x000ea2000c1e1900 */
[----:B------:R-:W0:Y:S01]  /*3340*/  MUFU.RCP R0, R3 ;  /* 0x0000000300007308 */ /* 0x000e220000001000 */
[----:B------:R-:W-:Y:S01]  /*3350*/  UIADD3 UR4, UPT, UPT, UR4, 0x1, URZ ;  /* 0x0000000104047890 */ /* 0x000fe2000fffe0ff */
[----:B------:R-:W-:Y:S03]  /*3360*/  BSSY.RECONVERGENT B2, `(.L_x_81) ;  /* 0x000000c000027945 */ /* 0x000fe60003800200 */
[----:B------:R-:W-:Y:S01]  /*3370*/  UISETP.NE.AND UP0, UPT, UR4, URZ, UPT ;  /* 0x000000ff0400728c */ /* 0x000fe2000bf05270 */
[----:B0-----:R-:W-:-:S04]  /*3380*/  FFMA R9, R0, -R3, 1 ;  /* 0x3f80000000097423 */ /* 0x001fc80000000803 */
[----:B------:R-:W-:Y:S01]  /*3390*/  FFMA R0, R0, R9, R0 ;  /* 0x0000000900007223 */ /* 0x000fe20000000000 */
[----:B--2---:R-:W0:Y:S03]  /*33a0*/  FCHK P0, R13, R3 ;  /* 0x000000030d007302 */ /* 0x004e260000000000 */
[----:B------:R-:W-:-:S04]  /*33b0*/  FFMA R2, R0, R13, RZ ;  /* 0x0000000d00027223 */ /* 0x000fc800000000ff */
[----:B------:R-:W-:-:S04]  /*33c0*/  FFMA R9, R2, -R3, R13 ;  /* 0x8000000302097223 */ /* 0x000fc8000000000d */
[----:B------:R-:W-:Y:S01]  /*33d0*/  FFMA R9, R0, R9, R2 ;  /* 0x0000000900097223 */ /* 0x000fe20000000002 */
[----:B0-----:R-:W-:Y:S06]  /*33e0*/  @!P0 BRA `(.L_x_82) ;  /* 0x00000000000c8947 */ /* 0x001fec0003800000 */
[----:B------:R-:W-:Y:S02]  /*33f0*/  MOV R0, R13 ;  /* 0x0000000d00007202 */ /* 0x000fe40000000f00 */
[----:B------:R-:W-:-:S07]  /*3400*/  MOV R12, 0x3420 ;  /* 0x00003420000c7802 */ /* 0x000fce0000000f00 */
[----:B------:R-:W-:Y:S05]  /*3410*/  CALL.REL.NOINC `($__internal_0_$__cuda_sm3x_div_rn_noftz_f32_slowpath) ;  /* 0x0000000000147944 */ /* 0x000fea0003c00000 */
.L_x_82:
[----:B------:R-:W-:Y:S05]  /*3420*/  BSYNC.RECONVERGENT B2 ;  /* 0x0000000000027941 */ /* 0x000fea0003800200 */
.L_x_81:
[----:B------:R1:W-:Y:S01]  /*3430*/  STG.E desc[UR10][R6.64], R9 ;  /* 0x0000000906007986 */ /* 0x0003e2000c10190a */
[----:B------:R-:W-:Y:S01]  /*3440*/  IADD3 R11, PT, PT, R11, 0x1, RZ ;  /* 0x000000010b0b7810 */ /* 0x000fe20007ffe0ff */
[----:B------:R-:W-:Y:S06]  /*3450*/  BRA.U UP0, `(.L_x_83) ;  /* 0xfffffffd00b07547 */ /* 0x000fec000b83ffff */
[----:B------:R-:W-:Y:S05]  /*3460*/  EXIT ;  /* 0x000000000000794d */ /* 0x000fea0003800000 */
        .weak           $__internal_0_$__cuda_sm3x_div_rn_noftz_f32_slowpath
        .type           $__internal_0_$__cuda_sm3x_div_rn_noftz_f32_slowpath,@function
        .size           $__internal_0_$__cuda_sm3x_div_rn_noftz_f32_slowpath,(.L_x_100 - $__internal_0_$__cuda_sm3x_div_rn_noftz_f32_slowpath)
$__internal_0_$__cuda_sm3x_div_rn_noftz_f32_slowpath:
[----:B------:R-:W-:Y:S01]  /*3470*/  SHF.R.U32.HI R10, RZ, 0x17, R3 ;  /* 0x00000017ff0a7819 */ /* 0x000fe20000011603 */
[----:B------:R-:W-:Y:S01]  /*3480*/  BSSY.RECONVERGENT B0, `(.L_x_84) ;  /* 0x0000063000007945 */ /* 0x000fe20003800200 */
[----:B------:R-:W-:Y:S02]  /*3490*/  SHF.R.U32.HI R13, RZ, 0x17, R0 ;  /* 0x00000017ff0d7819 */ /* 0x000fe40000011600 */
[----:B------:R-:W-:Y:S02]  /*34a0*/  LOP3.LUT R10, R10, 0xff, RZ, 0xc0, !PT ;  /* 0x000000ff0a0a7812 */ /* 0x000fe400078ec0ff */
[----:B------:R-:W-:Y:S02]  /*34b0*/  LOP3.LUT R13, R13, 0xff, RZ, 0xc0, !PT ;  /* 0x000000ff0d0d7812 */ /* 0x000fe400078ec0ff */
[----:B------:R-:W-:Y:S02]  /*34c0*/  IADD3 R16, PT, PT, R10, -0x1, RZ ;  /* 0xffffffff0a107810 */ /* 0x000fe40007ffe0ff */
[----:B------:R-:W-:-:S02]  /*34d0*/  IADD3 R14, PT, PT, R13, -0x1, RZ ;  /* 0xffffffff0d0e7810 */ /* 0x000fc40007ffe0ff */
[----:B------:R-:W-:Y:S02]  /*34e0*/  ISETP.GT.U32.AND P0, PT, R16, 0xfd, PT ;  /* 0x000000fd1000780c */ /* 0x000fe40003f04070 */
[----:B------:R-:W-:Y:S02]  /*34f0*/  MOV R15, R3 ;  /* 0x00000003000f7202 */ /* 0x000fe40000000f00 */
[----:B------:R-:W-:-:S13]  /*3500*/  ISETP.GT.U32.OR P0, PT, R14, 0xfd, P0 ;  /* 0x000000fd0e00780c */ /* 0x000fda0000704470 */
[----:B------:R-:W-:Y:S01]  /*3510*/  @!P0 MOV R9, RZ ;  /* 0x000000ff00098202 */ /* 0x000fe20000000f00 */
[----:B------:R-:W-:Y:S06]  /*3520*/  @!P0 BRA `(.L_x_85) ;  /* 0x00000000005c8947 */ /* 0x000fec0003800000 */
[----:B------:R-:W-:Y:S02]  /*3530*/  FSETP.GTU.FTZ.AND P0, PT, |R0|, +INF , PT ;  /* 0x7f8000000000780b */ /* 0x000fe40003f1c200 */
[----:B------:R-:W-:-:S04]  /*3540*/  FSETP.GTU.FTZ.AND P1, PT, |R3|, +INF , PT ;  /* 0x7f8000000300780b */ /* 0x000fc80003f3c200 */
[----:B------:R-:W-:-:S13]  /*3550*/  PLOP3.LUT P0, PT, P0, P1, PT, 0xf8, 0x8f ;  /* 0x00000000008f781c */ /* 0x000fda0000703f70 */
[----:B------:R-:W-:Y:S05]  /*3560*/  @P0 BRA `(.L_x_86) ;  /* 0x00000004004c0947 */ /* 0x000fea0003800000 */
[----:B------:R-:W-:-:S13]  /*3570*/  LOP3.LUT P0, RZ, R15, 0x7fffffff, R0, 0xc8, !PT ;  /* 0x7fffffff0fff7812 */ /* 0x000fda000780c800 */
[----:B------:R-:W-:Y:S05]  /*3580*/  @!P0 BRA `(.L_x_87) ;  /* 0x00000004003c8947 */ /* 0x000fea0003800000 */
[C---:B------:R-:W-:Y:S02]  /*3590*/  FSETP.NEU.FTZ.AND P3, PT, |R0|.reuse, +INF , PT ;  /* 0x7f8000000000780b */ /* 0x040fe40003f7d200 */
[----:B------:R-:W-:Y:S02]  /*35a0*/  FSETP.NEU.FTZ.AND P1, PT, |R3|, +INF , PT ;  /* 0x7f8000000300780b */ /* 0x000fe40003f3d200 */
[----:B------:R-:W-:-:S11]  /*35b0*/  FSETP.NEU.FTZ.AND P0, PT, |R0|, +INF , PT ;  /* 0x7f8000000000780b */ /* 0x000fd60003f1d200 */
[----:B------:R-:W-:Y:S05]  /*35c0*/  @!P1 BRA !P3, `(.L_x_87) ;  /* 0x00000004002c9947 */ /* 0x000fea0005800000 */
[----:B------:R-:W-:-:S04]  /*35d0*/  LOP3.LUT P3, RZ, R0, 0x7fffffff, RZ, 0xc0, !PT ;  /* 0x7fffffff00ff7812 */ /* 0x000fc8000786c0ff */
[----:B------:R-:W-:-:S13]  /*35e0*/  PLOP3.LUT P1, PT, P1, P3, PT, 0x2f, 0xf2 ;  /* 0x0000000000f2781c */ /* 0x000fda0000f26577 */
[----:B------:R-:W-:Y:S05]  /*35f0*/  @P1 BRA `(.L_x_88) ;  /* 0x0000000400181947 */ /* 0x000fea0003800000 */
[----:B------:R-:W-:-:S04]  /*3600*/  LOP3.LUT P1, RZ, R15, 0x7fffffff, RZ, 0xc0, !PT ;  /* 0x7fffffff0fff7812 */ /* 0x000fc8000782c0ff */
[----:B------:R-:W-:-:S13]  /*3610*/  PLOP3.LUT P0, PT, P0, P1, PT, 0x2f, 0xf2 ;  /* 0x0000000000f2781c */ /* 0x000fda0000702577 */
[----:B------:R-:W-:Y:S05]  /*3620*/  @P0 BRA `(.L_x_89) ;  /* 0x0000000400000947 */ /* 0x000fea0003800000 */
[----:B------:R-:W-:Y:S02]  /*3630*/  ISETP.GE.AND P0, PT, R14, RZ, PT ;  /* 0x000000ff0e00720c */ /* 0x000fe40003f06270 */
[----:B------:R-:W-:-:S11]  /*3640*/  ISETP.GE.AND P1, PT, R16, RZ, PT ;  /* 0x000000ff1000720c */ /* 0x000fd60003f26270 */
[----:B------:R-:W-:Y:S01]  /*3650*/  @P0 MOV R9, RZ ;  /* 0x000000ff00090202 */ /* 0x000fe20000000f00 */
[----:B------:R-:W-:Y:S01]  /*3660*/  @!P0 FFMA R0, R0, 1.84467440737095516160e+19, RZ ;  /* 0x5f80000000008823 */ /* 0x000fe200000000ff */
[----:B------:R-:W-:Y:S01]  /*3670*/  @!P0 MOV R9, 0xffffffc0 ;  /* 0xffffffc000098802 */ /* 0x000fe20000000f00 */
[----:B------:R-:W-:-:S03]  /*3680*/  @!P1 FFMA R15, R3, 1.84467440737095516160e+19, RZ ;  /* 0x5f800000030f9823 */ /* 0x000fc600000000ff */
[----:B------:R-:W-:-:S07]  /*3690*/  @!P1 IADD3 R9, PT, PT, R9, 0x40, RZ ;  /* 0x0000004009099810 */ /* 0x000fce0007ffe0ff */
.L_x_85:
[----:B------:R-:W-:Y:S01]  /*36a0*/  LEA R14, R10, 0xc0800000, 0x17 ;  /* 0xc08000000a0e7811 */ /* 0x000fe200078eb8ff */
[----:B------:R-:W-:Y:S01]  /*36b0*/  BSSY.RECONVERGENT B1, `(.L_x_90) ;  /* 0x0000036000017945 */ /* 0x000fe20003800200 */
[----:B------:R-:W-:Y:S02]  /*36c0*/  IADD3 R13, PT, PT, R13, -0x7f, RZ ;  /* 0xffffff810d0d7810 */ /* 0x000fe40007ffe0ff */
[----:B------:R-:W-:-:S03]  /*36d0*/  IADD3 R16, PT, PT, -R14, R15, RZ ;  /* 0x0000000f0e107210 */ /* 0x000fc60007ffe1ff */
[C---:B------:R-:W-:Y:S01]  /*36e0*/  IMAD R0, R13.reuse, -0x800000, R0 ;  /* 0xff8000000d007824 */ /* 0x040fe200078e0200 */
[----:B------:R0:W1:Y:S01]  /*36f0*/  MUFU.RCP R14, R16 ;  /* 0x00000010000e7308 */ /* 0x0000620000001000 */
[----:B------:R-:W-:Y:S01]  /*3700*/  FADD.FTZ R17, -R16, -RZ ;  /* 0x800000ff10117221 */ /* 0x000fe20000010100 */
[----:B0-----:R-:W-:-:S04]  /*3710*/  IADD3 R16, PT, PT, R13, 0x7f, -R10 ;  /* 0x0000007f0d107810 */ /* 0x001fc80007ffe80a */
[----:B------:R-:W-:Y:S01]  /*3720*/  IADD3 R9, PT, PT, R16, R9, RZ ;  /* 0x0000000910097210 */ /* 0x000fe20007ffe0ff */
[----:B-1----:R-:W-:-:S04]  /*3730*/  FFMA R15, R14, R17, 1 ;  /* 0x3f8000000e0f7423 */ /* 0x002fc80000000011 */
[----:B------:R-:W-:-:S04]  /*3740*/  FFMA R15, R14, R15, R14 ;  /* 0x0000000f0e0f7223 */ /* 0x000fc8000000000e */
[----:B------:R-:W-:-:S04]  /*3750*/  FFMA R14, R0, R15, RZ ;  /* 0x0000000f000e7223 */ /* 0x000fc800000000ff */
[----:B------:R-:W-:-:S04]  /*3760*/  FFMA R18, R17, R14, R0 ;  /* 0x0000000e11127223 */ /* 0x000fc80000000000 */
[----:B------:R-:W-:-:S04]  /*3770*/  FFMA R14, R15, R18, R14 ;  /* 0x000000120f0e7223 */ /* 0x000fc8000000000e */
[----:B------:R-:W-:-:S04]  /*3780*/  FFMA R17, R17, R14, R0 ;  /* 0x0000000e11117223 */ /* 0x000fc80000000000 */
[----:B------:R-:W-:-:S05]  /*3790*/  FFMA R0, R15, R17, R14 ;  /* 0x000000110f007223 */ /* 0x000fca000000000e */
[----:B------:R-:W-:-:S04]  /*37a0*/  SHF.R.U32.HI R10, RZ, 0x17, R0 ;  /* 0x00000017ff0a7819 */ /* 0x000fc80000011600 */
[----:B------:R-:W-:-:S04]  /*37b0*/  LOP3.LUT R10, R10, 0xff, RZ, 0xc0, !PT ;  /* 0x000000ff0a0a7812 */ /* 0x000fc800078ec0ff */
[----:B------:R-:W-:-:S04]  /*37c0*/  IADD3 R10, PT, PT, R10, R9, RZ ;  /* 0x000000090a0a7210 */ /* 0x000fc80007ffe0ff */
[----:B------:R-:W-:-:S04]  /*37d0*/  IADD3 R13, PT, PT, R10, -0x1, RZ ;  /* 0xffffffff0a0d7810 */ /* 0x000fc80007ffe0ff */
[----:B------:R-:W-:-:S13]  /*37e0*/  ISETP.GE.U32.AND P0, PT, R13, 0xfe, PT ;  /* 0x000000fe0d00780c */ /* 0x000fda0003f06070 */
[----:B------:R-:W-:Y:S05]  /*37f0*/  @!P0 BRA `(.L_x_91) ;  /* 0x0000000000808947 */ /* 0x000fea0003800000 */
[----:B------:R-:W-:-:S13]  /*3800*/  ISETP.GT.AND P0, PT, R10, 0xfe, PT ;  /* 0x000000fe0a00780c */ /* 0x000fda0003f04270 */
[----:B------:R-:W-:Y:S05]  /*3810*/  @P0 BRA `(.L_x_92) ;  /* 0x00000000006c0947 */ /* 0x000fea0003800000 */
[----:B------:R-:W-:-:S13]  /*3820*/  ISETP.GE.AND P0, PT, R10, 0x1, PT ;  /* 0x000000010a00780c */ /* 0x000fda0003f06270 */
[----:B------:R-:W-:Y:S05]  /*3830*/  @P0 BRA `(.L_x_93) ;  /* 0x0000000000740947 */ /* 0x000fea0003800000 */
[----:B------:R-:W-:Y:S02]  /*3840*/  ISETP.GE.AND P0, PT, R10, -0x18, PT ;  /* 0xffffffe80a00780c */ /* 0x000fe40003f06270 */
[----:B------:R-:W-:-:S11]  /*3850*/  LOP3.LUT R0, R0, 0x80000000, RZ, 0xc0, !PT ;  /* 0x8000000000007812 */ /* 0x000fd600078ec0ff */
[----:B------:R-:W-:Y:S05]  /*3860*/  @!P0 BRA `(.L_x_93) ;  /* 0x0000000000688947 */ /* 0x000fea0003800000 */
[-CC-:B------:R-:W-:Y:S01]  /*3870*/  FFMA.RZ R9, R15, R17.reuse, R14.reuse ;  /* 0x000000110f097223 */ /* 0x180fe2000000c00e */
[C---:B------:R-:W-:Y:S02]  /*3880*/  IADD3 R16, PT, PT, R10.reuse, 0x20, RZ ;  /* 0x000000200a107810 */ /* 0x040fe40007ffe0ff */
[C---:B------:R-:W-:Y:S02]  /*3890*/  ISETP.NE.AND P3, PT, R10.reuse, RZ, PT ;  /* 0x000000ff0a00720c */ /* 0x040fe40003f65270 */
[----:B------:R-:W-:Y:S01]  /*38a0*/  LOP3.LUT R13, R9, 0x7fffff, RZ, 0xc0, !PT ;  /* 0x007fffff090d7812 */ /* 0x000fe200078ec0ff */
[CCC-:B------:R-:W-:Y:S01]  /*38b0*/  FFMA.RP R9, R15.reuse, R17.reuse, R14.reuse ;  /* 0x000000110f097223 */ /* 0x1c0fe2000000800e */
[----:B------:R-:W-:Y:S01]  /*38c0*/  FFMA.RM R14, R15, R17, R14 ;  /* 0x000000110f0e7223 */ /* 0x000fe2000000400e */
[----:B------:R-:W-:Y:S02]  /*38d0*/  ISETP.NE.AND P1, PT, R10, RZ, PT ;  /* 0x000000ff0a00720c */ /* 0x000fe40003f25270 */
[----:B------:R-:W-:-:S02]  /*38e0*/  LOP3.LUT R13, R13, 0x800000, RZ, 0xfc, !PT ;  /* 0x008000000d0d7812 */ /* 0x000fc400078efcff */
[----:B------:R-:W-:Y:S02]  /*38f0*/  IADD3 R10, PT, PT, -R10, RZ, RZ ;  /* 0x000000ff0a0a7210 */ /* 0x000fe40007ffe1ff */
[----:B------:R-:W-:Y:S02]  /*3900*/  SHF.L.U32 R16, R13, R16, RZ ;  /* 0x000000100d107219 */ /* 0x000fe400000006ff */
[----:B------:R-:W-:Y:S02]  /*3910*/  FSETP.NEU.FTZ.AND P0, PT, R9, R14, PT ;  /* 0x0000000e0900720b */ /* 0x000fe40003f1d000 */
[----:B------:R-:W-:Y:S02]  /*3920*/  SEL R10, R10, RZ, P3 ;  /* 0x000000ff0a0a7207 */ /* 0x000fe40001800000 */
[----:B------:R-:W-:Y:S02]  /*3930*/  ISETP.NE.AND P1, PT, R16, RZ, P1 ;  /* 0x000000ff1000720c */ /* 0x000fe40000f25270 */
[----:B------:R-:W-:-:S02]  /*3940*/  SHF.R.U32.HI R10, RZ, R10, R13 ;  /* 0x0000000aff0a7219 */ /* 0x000fc4000001160d */
[----:B------:R-:W-:Y:S02]  /*3950*/  PLOP3.LUT P0, PT, P0, P1, PT, 0xf8, 0x8f ;  /* 0x00000000008f781c */ /* 0x000fe40000703f70 */
[----:B------:R-:W-:Y:S02]  /*3960*/  SHF.R.U32.HI R14, RZ, 0x1, R10 ;  /* 0x00000001ff0e7819 */ /* 0x000fe4000001160a */
[----:B------:R-:W-:-:S04]  /*3970*/  SEL R9, RZ, 0x1, !P0 ;  /* 0x00000001ff097807 */ /* 0x000fc80004000000 */
[----:B------:R-:W-:-:S04]  /*3980*/  LOP3.LUT R9, R9, 0x1, R14, 0xf8, !PT ;  /* 0x0000000109097812 */ /* 0x000fc800078ef80e */
[----:B------:R-:W-:-:S04]  /*3990*/  LOP3.LUT R9, R9, R10, RZ, 0xc0, !PT ;  /* 0x0000000a09097212 */ /* 0x000fc800078ec0ff */
[----:B------:R-:W-:-:S04]  /*39a0*/  IADD3 R9, PT, PT, R14, R9, RZ ;  /* 0x000000090e097210 */ /* 0x000fc80007ffe0ff */
[----:B------:R-:W-:Y:S01]  /*39b0*/  LOP3.LUT R0, R9, R0, RZ, 0xfc, !PT ;  /* 0x0000000009007212 */ /* 0x000fe200078efcff */
[----:B------:R-:W-:Y:S06]  /*39c0*/  BRA `(.L_x_93) ;  /* 0x0000000000107947 */ /* 0x000fec0003800000 */
.L_x_92:
[----:B------:R-:W-:-:S04]  /*39d0*/  LOP3.LUT R0, R0, 0x80000000, RZ, 0xc0, !PT ;  /* 0x8000000000007812 */ /* 0x000fc800078ec0ff */
[----:B------:R-:W-:Y:S01]  /*39e0*/  LOP3.LUT R0, R0, 0x7f800000, RZ, 0xfc, !PT ;  /* 0x7f80000000007812 */ /* 0x000fe200078efcff */
[----:B------:R-:W-:Y:S06]  /*39f0*/  BRA `(.L_x_93) ;  /* 0x0000000000047947 */ /* 0x000fec0003800000 */
.L_x_91:
[----:B------:R-:W-:-:S07]  /*3a00*/  LEA R0, R9, R0, 0x17 ;  /* 0x0000000009007211 */ /* 0x000fce00078eb8ff */
.L_x_93:
[----:B------:R-:W-:Y:S05]  /*3a10*/  BSYNC.RECONVERGENT B1 ;  /* 0x0000000000017941 */ /* 0x000fea0003800200 */
.L_x_90:
[----:B------:R-:W-:Y:S05]  /*3a20*/  BRA `(.L_x_94) ;  /* 0x0000000000207947 */ /* 0x000fea0003800000 */
.L_x_89:
[----:B------:R-:W-:-:S04]  /*3a30*/  LOP3.LUT R0, R15, 0x80000000, R0, 0x48, !PT ;  /* 0x800000000f007812 */ /* 0x000fc800078e4800 */
[----:B------:R-:W-:Y:S01]  /*3a40*/  LOP3.LUT R0, R0, 0x7f800000, RZ, 0xfc, !PT ;  /* 0x7f80000000007812 */ /* 0x000fe200078efcff */
[----:B------:R-:W-:Y:S06]  /*3a50*/  BRA `(.L_x_94) ;  /* 0x0000000000147947 */ /* 0x000fec0003800000 */
.L_x_88:
[----:B------:R-:W-:Y:S01]  /*3a60*/  LOP3.LUT R0, R15, 0x80000000, R0, 0x48, !PT ;  /* 0x800000000f007812 */ /* 0x000fe200078e4800 */
[----:B------:R-:W-:Y:S06]  /*3a70*/  BRA `(.L_x_94) ;  /* 0x00000000000c7947 */ /* 0x000fec0003800000 */
.L_x_87:
[----:B------:R-:W0:Y:S01]  /*3a80*/  MUFU.RSQ R0, -QNAN ;  /* 0xffc0000000007908 */ /* 0x000e220000001400 */
[----:B------:R-:W-:Y:S05]  /*3a90*/  BRA `(.L_x_94) ;  /* 0x0000000000047947 */ /* 0x000fea0003800000 */
.L_x_86:
[----:B------:R-:W-:-:S07]  /*3aa0*/  FADD.FTZ R0, R0, R3 ;  /* 0x0000000300007221 */ /* 0x000fce0000010000 */
.L_x_94:
[----:B------:R-:W-:Y:S05]  /*3ab0*/  BSYNC.RECONVERGENT B0 ;  /* 0x0000000000007941 */ /* 0x000fea0003800200 */
.L_x_84:
[----:B------:R-:W-:Y:S01]  /*3ac0*/  HFMA2 R13, -RZ, RZ, 0, 0 ;  /* 0x00000000ff0d7431 */ /* 0x000fe200000001ff */
[----:B0-----:R-:W-:-:S03]  /*3ad0*/  MOV R9, R0 ;  /* 0x0000000000097202 */ /* 0x001fc60000000f00 */
[----:B------:R-:W-:Y:S05]  /*3ae0*/  RET.REL.NODEC R12 `(_Z7softmaxPfiii) ;  /* 0xffffffc40c447950 */ /* 0x000fea0003c3ffff */
.L_x_95:
        /* <DEDUP_REMOVED lines=9> */
.L_x_100:


//--------------------- .text._Z28scaled_dot_product_attentionPKfS0_Pfiiiif --------------------------
	.section	.text._Z28scaled_dot_product_attentionPKfS0_Pfiiiif,"ax",@progbits
	.align	128
        .global         _Z28scaled_dot_product_attentionPKfS0_Pfiiiif
        .type           _Z28scaled_dot_product_attentionPKfS0_Pfiiiif,@function
        .size           _Z28scaled_dot_product_attentionPKfS0_Pfiiiif,(.L_x_103 - _Z28scaled_dot_product_attentionPKfS0_Pfiiiif)
        .other          _Z28scaled_dot_product_attentionPKfS0_Pfiiiif,@"STO_CUDA_ENTRY STV_DEFAULT"
_Z28scaled_dot_product_attentionPKfS0_Pfiiiif:
.text._Z28scaled_dot_product_attentionPKfS0_Pfiiiif:
[----:B------:R-:W-:Y:S01]  /*0000*/  LDC R1, c[0x0][0x37c] ;  /* 0x0000df00ff017b82 */ /* 0x000fe20000000800 */
[----:B------:R-:W0:Y:S01]  /*0010*/  LDCU UR7, c[0x0][0x3a0] ;  /* 0x00007400ff0777ac */ /* 0x000e220008000800 */
[----:B------:R-:W1:Y:S06]  /*0020*/  S2R R14, SR_TID.X ;  /* 0x00000000000e7919 */ /* 0x000e6c0000002100 */
[----:B------:R-:W-:Y:S01]  /*0030*/  S2UR UR4, SR_CTAID.X ;  /* 0x00000000000479c3 */ /* 0x000fe20000002500 */
[----:B------:R-:W-:Y:S01]  /*0040*/  HFMA2 R12, -RZ, RZ, 0, 0 ;  /* 0x00000000ff0c7431 */ /* 0x000fe200000001ff */
[----:B------:R-:W2:Y:S01]  /*0050*/  LDCU UR6, c[0x0][0x39c] ;  /* 0x00007380ff0677ac */ /* 0x000ea20008000800 */
[----:B------:R-:W3:Y:S01]  /*0060*/  S2R R0, SR_TID.Y ;  /* 0x0000000000007919 */ /* 0x000ee20000002200 */
[----:B------:R-:W4:Y:S04]  /*0070*/  LDCU.64 UR8, c[0x0][0x358] ;  /* 0x00006b00ff0877ac */ /* 0x000f280008000a00 */
[----:B------:R-:W2:Y:S08]  /*0080*/  S2UR UR5, SR_CTAID.Y ;  /* 0x00000000000579c3 */ /* 0x000eb00000002600 */
[----:B------:R-:W3:Y:S01]  /*0090*/  LDC.64 R2, c[0x0][0x390] ;  /* 0x0000e400ff027b82 */ /* 0x000ee20000000a00 */
[----:B0-----:R-:W-:-:S04]  /*00a0*/  MOV R7, UR7 ;  /* 0x0000000700077c02 */ /* 0x001fc80008000f00 */
[----:B------:R-:W-:Y:S01]  /*00b0*/  ISETP.GE.AND P0, PT, R7, 0x1, PT ;  /* 0x000000010700780c */ /* 0x000fe20003f06270 */
[----:B--2---:R-:W-:-:S06]  /*00c0*/  UIMAD UR4, UR4, UR6, UR5 ;  /* 0x00000006040472a4 */ /* 0x004fcc000f8e0205 */
[----:B-1----:R-:W-:-:S06]  /*00d0*/  IMAD R8, R7, UR4, R14 ;  /* 0x0000000407087c24 */ /* 0x002fcc000f8e020e */
[----:B----4-:R-:W-:Y:S05]  /*00e0*/  @!P0 BRA `(.L_x_96) ;  /* 0x0000000400f48947 */ /* 0x010fea0003800000 */
[----:B------:R-:W0:Y:S01]  /*00f0*/  S2R R10, SR_TID.Y ;  /* 0x00000000000a7919 */ /* 0x000e220000002200 */
[----:B------:R-:W1:Y:S01]  /*0100*/  S2UR UR6, SR_CgaCtaId ;  /* 0x00000000000679c3 */ /* 0x000e620000008800 */
[----:B------:R-:W2:Y:S01]  /*0110*/  LDCU UR7, c[0x0][0x3a4] ;  /* 0x00007480ff0777ac */ /* 0x000ea20008000800 */
[----:B------:R-:W-:Y:S01]  /*0120*/  MOV R12, RZ ;  /* 0x000000ff000c7202 */ /* 0x000fe20000000f00 */
[----:B------:R-:W-:-:S05]  /*0130*/  UMOV UR5, 0x400 ;  /* 0x0000040000057882 */ /* 0x000fca0000000000 */
[----:B------:R-:W4:Y:S01]  /*0140*/  LDC.64 R4, c[0x0][0x380] ;  /* 0x0000e000ff047b82 */ /* 0x000f220000000a00 */
[----:B--2---:R-:W-:Y:S01]  /*0150*/  IMAD R11, R8, UR7, RZ ;  /* 0x00000007080b7c24 */ /* 0x004fe2000f8e02ff */
[----:B-1----:R-:W-:-:S06]  /*0160*/  ULEA UR5, UR6, UR5, 0x18 ;  /* 0x0000000506057291 */ /* 0x002fcc000f8ec0ff */
[----:B0-----:R-:W-:Y:S01]  /*0170*/  LEA R9, R10, UR5, 0x7 ;  /* 0x000000050a097c11 */ /* 0x001fe2000f8e38ff */
[----:B------:R-:W-:Y:S01]  /*0180*/  IMAD R6, R7, UR4, R10 ;  /* 0x0000000407067c24 */ /* 0x000fe2000f8e020a */
[----:B------:R-:W-:Y:S01]  /*0190*/  UMOV UR4, URZ ;  /* 0x000000ff00047c82 */ /* 0x000fe20008000000 */
[----:B----4-:R-:W-:Y:S01]  /*01a0*/  IMAD.WIDE R4, R11, 0x4, R4 ;  /* 0x000000040b047825 */ /* 0x010fe200078e0204 */
[----:B------:R-:W-:-:S03]  /*01b0*/  LEA R11, R14, R9, 0x2 ;  /* 0x000000090e0b7211 */ /* 0x000fc600078e10ff */
[----:B------:R-:W-:Y:S02]  /*01c0*/  IMAD R6, R6, UR7, R14 ;  /* 0x0000000706067c24 */ /* 0x000fe4000f8e020e */
[----:B------:R-:W-:-:S07]  /*01d0*/  IMAD R9, R10, -0x7c, R9 ;  /* 0xffffff840a097824 */ /* 0x000fce00078e0209 */
.L_x_97:
[----:B------:R-:W0:Y:S02]  /*01e0*/  LDC R7, c[0x0][0x3a0] ;  /* 0x0000e800ff077b82 */ /* 0x000e240000000800 */
[----:B0-----:R-:W-:-:S13]  /*01f0*/  ISETP.GE.U32.AND P0, PT, R10, R7, PT ;  /* 0x000000070a00720c */ /* 0x001fda0003f06070 */
[----:B------:R-:W0:Y:S02]  /*0200*/  @!P0 LDC.64 R20, c[0x0][0x388] ;  /* 0x0000e200ff148b82 */ /* 0x000e240000000a00 */
[----:B0-----:R-:W-:-:S06]  /*0210*/  @!P0 IMAD.WIDE.U32 R20, R6, 0x4, R20 ;  /* 0x0000000406148825 */ /* 0x001fcc00078e0014 */
[----:B------:R-:W2:Y:S04]  /*0220*/  @!P0 LDG.E R20, desc[UR8][R20.64] ;  /* 0x0000000814148981 */ /* 0x000ea8000c1e1900 */
[----:B--2---:R-:W-:Y:S01]  /*0230*/  @!P0 STS [R11], R20 ;  /* 0x000000140b008388 */ /* 0x004fe20000000800 */
[----:B------:R-:W-:Y:S06]  /*0240*/  BAR.SYNC.DEFER_BLOCKING 0x0 ;  /* 0x0000000000007b1d */ /* 0x000fec0000010000 */
[----:B------:R-:W2:Y:S04]  /*0250*/  LDG.E R23, desc[UR8][R4.64] ;  /* 0x0000000804177981 */ /* 0x000ea8000c1e1900 */
[----:B------:R-:W4:Y:S04]  /*0260*/  LDG.E R26, desc[UR8][R4.64+0x4] ;  /* 0x00000408041a7981 */ /* 0x000f28000c1e1900 */
[----:B------:R-:W5:Y:S04]  /*0270*/  LDG.E R19, desc[UR8][R4.64+0x8] ;  /* 0x0000080804137981 */ /* 0x000f68000c1e1900 */
[----:B------:R-:W3:Y:S04]  /*0280*/  LDG.E R18, desc[UR8][R4.64+0xc] ;  /* 0x00000c0804127981 */ /* 0x000ee8000c1e1900 */
[----:B------:R-:W3:Y:S04]  /*0290*/  LDG.E R17, desc[UR8][R4.64+0x10] ;  /* 0x0000100804117981 */ /* 0x000ee8000c1e1900 */
[----:B------:R-:W3:Y:S04]  /*02a0*/  LDG.E R13, desc[UR8][R4.64+0x14] ;  /* 0x00001408040d7981 */ /* 0x000ee8000c1e1900 */
[----:B------:R-:W3:Y:S04]  /*02b0*/  LDG.E R24, desc[UR8][R4.64+0x18] ;  /* 0x0000180804187981 */ /* 0x000ee8000c1e1900 */
[----:B------:R-:W3:Y:S04]  /*02c0*/  LDG.E R14, desc[UR8][R4.64+0x1c] ;  /* 0x00001c08040e7981 */ /* 0x000ee8000c1e1900 */
[----:B------:R-:W3:Y:S04]  /*02d0*/  LDG.E R15, desc[UR8][R4.64+0x20] ;  /* 0x00002008040f7981 */ /* 0x000ee8000c1e1900 */
[----:B------:R-:W2:Y:S04]  /*02e0*/  LDS R21, [R9] ;  /* 0x0000000009157984 */ /* 0x000ea80000000800 */
[----:B------:R-:W3:Y:S04]  /*02f0*/  LDG.E R22, desc[UR8][R4.64+0x24] ;  /* 0x0000240804167981 */ /* 0x000ee8000c1e1900 */
[----:B------:R-:W4:Y:S04]  /*0300*/  LDS R27, [R9+0x80] ;  /* 0x00008000091b7984 */ /* 0x000f280000000800 */
[----:B------:R-:W3:Y:S04]  /*0310*/  LDG.E R16, desc[UR8][R4.64+0x28] ;  /* 0x0000280804107981 */ /* 0x000ee8000c1e1900 */
[----:B------:R-:W5:Y:S04]  /*0320*/  LDS R20, [R9+0x100] ;  /* 0x0001000009147984 */ /* 0x000f680000000800 */
[----:B------:R-:W3:Y:S01]  /*0330*/  LDS R25, [R9+0x180] ;  /* 0x0001800009197984 */ /* 0x000ee20000000800 */
[----:B--2---:R-:W-:-:S03]  /*0340*/  FFMA R21, R23, R21, R12 ;  /* 0x0000001517157223 */ /* 0x004fc6000000000c */
[----:B------:R-:W2:Y:S01]  /*0350*/  LDG.E R23, desc[UR8][R4.64+0x2c] ;  /* 0x00002c0804177981 */ /* 0x000ea2000c1e1900 */
[----:B----4-:R-:W-:-:S03]  /*0360*/  FFMA R26, R26, R27, R21 ;  /* 0x0000001b1a1a7223 */ /* 0x010fc60000000015 */
[----:B------:R-:W4:Y:S04]  /*0370*/  LDG.E R21, desc[UR8][R4.64+0x30] ;  /* 0x0000300804157981 */ /* 0x000f28000c1e1900 */
[----:B------:R-:W0:Y:S01]  /*0380*/  LDS R12, [R9+0x200] ;  /* 0x00020000090c7984 */ /* 0x000e220000000800 */
[----:B-----5:R-:W-:-:S03]  /*0390*/  FFMA R27, R19, R20, R26 ;  /* 0x00000014131b7223 */ /* 0x020fc6000000001a */
[----:B------:R-:W5:Y:S01]  /*03a0*/  LDG.E R20, desc[UR8][R4.64+0x34] ;  /* 0x0000340804147981 */ /* 0x000f62000c1e1900 */
[----:B---3--:R-:W-:-:S03]  /*03b0*/  FFMA R26, R18, R25, R27 ;  /* 0x00000019121a7223 */ /* 0x008fc6000000001b */
[----:B------:R-:W3:Y:S04]  /*03c0*/  LDG.E R19, desc[UR8][R4.64+0x38] ;  /* 0x0000380804137981 */ /* 0x000ee8000c1e1900 */
[----:B------:R-:W1:Y:S04]  /*03d0*/  LDS R25, [R9+0x280] ;  /* 0x0002800009197984 */ /* 0x000e680000000800 */
[----:B------:R-:W3:Y:S04]  /*03e0*/  LDG.E R18, desc[UR8][R4.64+0x3c] ;  /* 0x00003c0804127981 */ /* 0x000ee8000c1e1900 */
[----:B------:R-:W-:Y:S01]  /*03f0*/  LDS R27, [R9+0x680] ;  /* 0x00068000091b7984 */ /* 0x000fe20000000800 */
[----:B0-----:R-:W-:-:S03]  /*0400*/  FFMA R26, R17, R12, R26 ;  /* 0x0000000c111a7223 */ /* 0x001fc6000000001a */
[----:B------:R-:W3:Y:S04]  /*0410*/  LDG.E R17, desc[UR8][R4.64+0x40] ;  /* 0x0000400804117981 */ /* 0x000ee8000c1e1900 */
[----:B------:R-:W3:Y:S01]  /*0420*/  LDG.E R12, desc[UR8][R4.64+0x44] ;  /* 0x00004408040c7981 */ /* 0x000ee2000c1e1900 */
[----:B-1----:R-:W-:-:S03]  /*0430*/  FFMA R25, R13, R25, R26 ;  /* 0x000000190d197223 */ /* 0x002fc6000000001a */
[----:B------:R-:W3:Y:S04]  /*0440*/  LDG.E R13, desc[UR8][R4.64+0x48] ;  /* 0x00004808040d7981 */ /* 0x000ee8000c1e1900 */
[----:B------:R-:W0:Y:S02]  /*0450*/  LDS R26, [R9+0x300] ;  /* 0x00030000091a7984 */ /* 0x000e240000000800 */
[----:B0-----:R-:W-:Y:S02]  /*0460*/  FFMA R25, R24, R26, R25 ;  /* 0x0000001a18197223 */ /* 0x001fe40000000019 */
[----:B------:R-:W0:Y:S04]  /*0470*/  LDS R24, [R9+0x380] ;  /* 0x0003800009187984 */ /* 0x000e280000000800 */
[----:B------:R-:W1:Y:S01]  /*0480*/  LDS R26, [R9+0x400] ;  /* 0x00040000091a7984 */ /* 0x000e620000000800 */
[----:B0-----:R-:W-:-:S03]  /*0490*/  FFMA R24, R14, R24, R25 ;  /* 0x000000180e187223 */ /* 0x001fc60000000019 */
[----:B------:R-:W0:Y:S04]  /*04a0*/  LDS R25, [R9+0x480] ;  /* 0x0004800009197984 */ /* 0x000e280000000800 */
[----:B------:R-:W3:Y:S01]  /*04b0*/  LDG.E R14, desc[UR8][R4.64+0x4c] ;  /* 0x00004c08040e7981 */ /* 0x000ee2000c1e1900 */
[----:B-1----:R-:W-:-:S03]  /*04c0*/  FFMA R15, R15, R26, R24 ;  /* 0x0000001a0f0f7223 */ /* 0x002fc60000000018 */
[----:B------:R-:W1:Y:S04]  /*04d0*/  LDS R26, [R9+0x500] ;  /* 0x00050000091a7984 */ /* 0x000e680000000800 */
[----:B------:R-:W2:Y:S01]  /*04e0*/  LDS R24, [R9+0x580] ;  /* 0x0005800009187984 */ /* 0x000ea20000000800 */
[----:B0-----:R-:W-:-:S03]  /*04f0*/  FFMA R25, R22, R25, R15 ;  /* 0x0000001916197223 */ /* 0x001fc6000000000f */
[----:B------:R-:W4:Y:S04]  /*0500*/  LDS R22, [R9+0x600] ;  /* 0x0006000009167984 */ /* 0x000f280000000800 */
[----:B------:R-:W3:Y:S01]  /*0510*/  LDG.E R15, desc[UR8][R4.64+0x50] ;  /* 0x00005008040f7981 */ /* 0x000ee2000c1e1900 */
[----:B-1----:R-:W-:-:S03]  /*0520*/  FFMA R16, R16, R26, R25 ;  /* 0x0000001a10107223 */ /* 0x002fc60000000019 */
[----:B------:R-:W-:Y:S01]  /*0530*/  LDS R25, [R9+0x780] ;  /* 0x0007800009197984 */ /* 0x000fe20000000800 */
[----:B--2---:R-:W-:-:S03]  /*0540*/  FFMA R26, R23, R24, R16 ;  /* 0x00000018171a7223 */ /* 0x004fc60000000010 */
[----:B------:R-:W3:Y:S04]  /*0550*/  LDS R24, [R9+0x700] ;  /* 0x0007000009187984 */ /* 0x000ee80000000800 */
[----:B------:R-:W2:Y:S01]  /*0560*/  LDG.E R16, desc[UR8][R4.64+0x54] ;  /* 0x0000540804107981 */ /* 0x000ea2000c1e1900 */
[----:B----4-:R-:W-:-:S03]  /*0570*/  FFMA R23, R21, R22, R26 ;  /* 0x0000001615177223 */ /* 0x010fc6000000001a */
[----:B------:R-:W4:Y:S04]  /*0580*/  LDG.E R21, desc[UR8][R4.64+0x58] ;  /* 0x0000580804157981 */ /* 0x000f28000c1e1900 */
[----:B------:R-:W0:Y:S01]  /*0590*/  LDS R26, [R9+0x800] ;  /* 0x00080000091a7984 */ /* 0x000e220000000800 */
[----:B-----5:R-:W-:-:S03]  /*05a0*/  FFMA R22, R20, R27, R23 ;  /* 0x0000001b14167223 */ /* 0x020fc60000000017 */
[----:B------:R-:W5:Y:S04]  /*05b0*/  LDG.E R20, desc[UR8][R4.64+0x5c] ;  /* 0x00005c0804147981 */ /* 0x000f68000c1e1900 */
[----:B------:R-:W1:Y:S01]  /*05c0*/  LDS R23, [R9+0x880] ;  /* 0x0008800009177984 */ /* 0x000e620000000800 */
[----:B---3--:R-:W-:-:S03]  /*05d0*/  FFMA R27, R19, R24, R22 ;  /* 0x00000018131b7223 */ /* 0x008fc60000000016 */
[----:B------:R-:W3:Y:S04]  /*05e0*/  LDG.E R19, desc[UR8][R4.64+0x60] ;  /* 0x0000600804137981 */ /* 0x000ee8000c1e1900 */
[----:B------:R-:W1:Y:S01]  /*05f0*/  LDS R22, [R9+0x900] ;  /* 0x0009000009167984 */ /* 0x000e620000000800 */
[----:B------:R-:W-:-:S03]  /*0600*/  FFMA R28, R18, R25, R27 ;  /* 0x00000019121c7223 */ /* 0x000fc6000000001b */
[----:B------:R-:W3:Y:S04]  /*0610*/  LDG.E R18, desc[UR8][R4.64+0x64] ;  /* 0x0000640804127981 */ /* 0x000ee8000c1e1900 */
[----:B------:R-:W3:Y:S01]  /*0620*/  LDG.E R24, desc[UR8][R4.64+0x68] ;  /* 0x0000680804187981 */ /* 0x000ee2000c1e1900 */
[----:B0-----:R-:W-:-:S03]  /*0630*/  FFMA R27, R17, R26, R28 ;  /* 0x0000001a111b7223 */ /* 0x001fc6000000001c */
[----:B------:R-:W3:Y:S04]  /*0640*/  LDG.E R25, desc[UR8][R4.64+0x6c] ;  /* 0x00006c0804197981 */ /* 0x000ee8000c1e1900 */
[----:B------:R-:W3:Y:S01]  /*0650*/  LDG.E R17, desc[UR8][R4.64+0x70] ;  /* 0x0000700804117981 */ /* 0x000ee2000c1e1900 */
[----:B-1----:R-:W-:-:S03]  /*0660*/  FFMA R26, R12, R23, R27 ;  /* 0x000000170c1a7223 */ /* 0x002fc6000000001b */
[----:B------:R-:W3:Y:S04]  /*0670*/  LDG.E R23, desc[UR8][R4.64+0x74] ;  /* 0x0000740804177981 */ /* 0x000ee8000c1e1900 */
[----:B------:R-:W3:Y:S01]  /*0680*/  LDG.E R12, desc[UR8][R4.64+0x78] ;  /* 0x00007808040c7981 */ /* 0x000ee2000c1e1900 */
[----:B------:R-:W-:-:S03]  /*0690*/  FFMA R27, R13, R22, R26 ;  /* 0x000000160d1b7223 */ /* 0x000fc6000000001a */
[----:B------:R-:W3:Y:S04]  /*06a0*/  LDG.E R13, desc[UR8][R4.64+0x7c] ;  /* 0x00007c08040d7981 */ /* 0x000ee8000c1e1900 */
[----:B------:R-:W0:Y:S04]  /*06b0*/  LDS R22, [R9+0x980] ;  /* 0x0009800009167984 */ /* 0x000e280000000800 */
[----:B------:R-:W-:Y:S01]  /*06c0*/  LDS R26, [R9+0xa80] ;  /* 0x000a8000091a7984 */ /* 0x000fe20000000800 */
[----:B0-----:R-:W-:-:S03]  /*06d0*/  FFMA R14, R14, R22, R27 ;  /* 0x000000160e0e7223 */ /* 0x001fc6000000001b */
[----:B------:R-:W0:Y:S04]  /*06e0*/  LDS R22, [R9+0xa00] ;  /* 0x000a000009167984 */ /* 0x000e280000000800 */
[----:B------:R-:W-:Y:S01]  /*06f0*/  LDS R27, [R9+0xb80] ;  /* 0x000b8000091b7984 */ /* 0x000fe20000000800 */
[----:B0-----:R-:W-:-:S03]  /*0700*/  FFMA R15, R15, R22, R14 ;  /* 0x000000160f0f7223 */ /* 0x001fc6000000000e */
[----:B------:R-:W4:Y:S04]  /*0710*/  LDS R14, [R9+0xb00] ;  /* 0x000b0000090e7984 */ /* 0x000f280000000800 */
[----:B------:R-:W-:Y:S01]  /*0720*/  LDS R22, [R9+0xe00] ;  /* 0x000e000009167984 */ /* 0x000fe20000000800 */
[----:B------:R-:W-:-:S06]  /*0730*/  UIADD3 UR4, UPT, UPT, UR4, 0x20, URZ ;  /* 0x0000002004047890 */ /* 0x000fcc000fffe0ff */
[----:B------:R-:W-:Y:S02]  /*0740*/  ISETP.LE.AND P0, PT, R7, UR4, PT ;  /* 0x0000000407007c0c */ /* 0x000fe4000bf03270 */
[----:B------:R-:W-:Y:S01]  /*0750*/  IADD3 R10, PT, PT, R10, 0x20, RZ ;  /* 0x000000200a0a7810 */ /* 0x000fe20007ffe0ff */
[----:B--2---:R-:W-:Y:S02]  /*0760*/  FFMA R26, R16, R26, R15 ;  /* 0x0000001a101a7223 */ /* 0x004fe4000000000f */
[----:B------:R-:W3:Y:S04]  /*0770*/  LDS R16, [R9+0xc00] ;  /* 0x000c000009107984 */ /* 0x000ee80000000800 */
[----:B------:R-:W0:Y:S01]  /*0780*/  LDS R15, [R9+0xc80] ;  /* 0x000c8000090f7984 */ /* 0x000e220000000800 */
[----:B----4-:R-:W-:-:S03]  /*0790*/  FFMA R29, R21, R14, R26 ;  /* 0x0000000e151d7223 */ /* 0x010fc6000000001a */
[----:B------:R-:W1:Y:S04]  /*07a0*/  LDS R21, [R9+0xd00] ;  /* 0x000d000009157984 */ /* 0x000e680000000800 */
[----:B------:R-:W2:Y:S01]  /*07b0*/  LDS R14, [R9+0xd80] ;  /* 0x000d8000090e7984 */ /* 0x000ea20000000800 */
[----:B-----5:R-:W-:-:S03]  /*07c0*/  FFMA R26, R20, R27, R29 ;  /* 0x0000001b141a7223 */ /* 0x020fc6000000001d */
[----:B------:R-:W4:Y:S01]  /*07d0*/  LDS R20, [R9+0xe80] ;  /* 0x000e800009147984 */ /* 0x000f220000000800 */
[----:B---3--:R-:W-:-:S03]  /*07e0*/  FFMA R27, R19, R16, R26 ;  /* 0x00000010131b7223 */ /* 0x008fc6000000001a */
[----:B------:R-:W3:Y:S04]  /*07f0*/  LDS R19, [R9+0xf00] ;  /* 0x000f000009137984 */ /* 0x000ee80000000800 */
[----:B------:R-:W5:Y:S01]  /*0800*/  LDS R16, [R9+0xf80] ;  /* 0x000f800009107984 */ /* 0x000f620000000800 */
[----:B0-----:R-:W-:Y:S02]  /*0810*/  FFMA R27, R18, R15, R27 ;  /* 0x0000000f121b7223 */ /* 0x001fe4000000001b */
[----:B------:R-:W0:Y:S02]  /*0820*/  LDC R15, c[0x0][0x3a4] ;  /* 0x0000e900ff0f7b82 */ /* 0x000e240000000800 */
[----:B-1----:R-:W-:-:S04]  /*0830*/  FFMA R24, R24, R21, R27 ;  /* 0x0000001518187223 */ /* 0x002fc8000000001b */
[----:B--2---:R-:W-:-:S04]  /*0840*/  FFMA R14, R25, R14, R24 ;  /* 0x0000000e190e7223 */ /* 0x004fc80000000018 */
[----:B------:R-:W-:-:S04]  /*0850*/  FFMA R14, R17, R22, R14 ;  /* 0x00000016110e7223 */ /* 0x000fc8000000000e */
[----:B----4-:R-:W-:Y:S01]  /*0860*/  FFMA R23, R23, R20, R14 ;  /* 0x0000001417177223 */ /* 0x010fe2000000000e */
[----:B0-----:R-:W-:-:S03]  /*0870*/  LEA R6, R15, R6, 0x5 ;  /* 0x000000060f067211 */ /* 0x001fc600078e28ff */
[----:B---3--:R-:W-:-:S04]  /*0880*/  FFMA R12, R12, R19, R23 ;  /* 0x000000130c0c7223 */ /* 0x008fc80000000017 */
[----:B-----5:R-:W-:Y:S01]  /*0890*/  FFMA R12, R13, R16, R12 ;  /* 0x000000100d0c7223 */ /* 0x020fe2000000000c */
[----:B------:R-:W-:Y:S06]  /*08a0*/  BAR.SYNC.DEFER_BLOCKING 0x0 ;  /* 0x0000000000007b1d */ /* 0x000fec0000010000 */
[----:B------:R-:W-:Y:S05]  /*08b0*/  @!P0 BRA `(.L_x_97) ;  /* 0xfffffff800488947 */ /* 0x000fea000383ffff */
.L_x_96:
[----:B------:R-:W0:Y:S01]  /*08c0*/  LDCU UR4, c[0x0][0x3a8] ;  /* 0x00007500ff0477ac */ /* 0x000e220008000800 */
[----:B---3--:R-:W-:-:S04]  /*08d0*/  IMAD R7, R8, R7, R0 ;  /* 0x0000000708077224 */ /* 0x008fc800078e0200 */
[----:B------:R-:W-:-:S04]  /*08e0*/  IMAD.WIDE.U32 R2, R7, 0x4, R2 ;  /* 0x0000000407027825 */ /* 0x000fc800078e0002 */
[----:B0-----:R-:W-:-:S05]  /*08f0*/  FMUL R5, R12, UR4 ;  /* 0x000000040c057c20 */ /* 0x001fca0008400000 */
[----:B------:R-:W-:Y:S01]  /*0900*/  STG.E desc[UR8][R2.64], R5 ;  /* 0x0000000502007986 */ /* 0x000fe2000c101908 */
[----:B------:R-:W-:Y:S05]  /*0910*/  EXIT ;  /* 0x000000000000794d */ /* 0x000fea0003800000 */
.L_x_98:
        /* <DEDUP_REMOVED lines=14> */
.L_x_103:


//--------------------- .text._Z11compute_qkvPKfPfS1_S1_iiii --------------------------
	.section	.text._Z11compute_qkvPKfPfS1_S1_iiii,"ax",@progbits
	.align	128
        .global         _Z11compute_qkvPKfPfS1_S1_iiii
        .type           _Z11compute_qkvPKfPfS1_S1_iiii,@function
        .size           _Z11compute_qkvPKfPfS1_S1_iiii,(.L_x_104 - _Z11compute_qkvPKfPfS1_S1_iiii)
        .other          _Z11compute_qkvPKfPfS1_S1_iiii,@"STO_CUDA_ENTRY STV_DEFAULT"
_Z11compute_qkvPKfPfS1_S1_iiii:
.text._Z11compute_qkvPKfPfS1_S1_iiii:
[----:B------:R-:W-:Y:S01]  /*0000*/  LDC R1, c[0x0][0x37c] ;  /* 0x0000df00ff017b82 */ /* 0x000fe20000000800 */
[----:B------:R-:W0:Y:S07]  /*0010*/  S2R R9, SR_TID.X ;  /* 0x0000000000097919 */ /* 0x000e2e0000002100 */
[----:B------:R-:W1:Y:S08]  /*0020*/  LDC.64 R4, c[0x0][0x3a0] ;  /* 0x0000e800ff047b82 */ /* 0x000e700000000a00 */
[----:B------:R-:W2:Y:S08]  /*0030*/  LDC.64 R2, c[0x0][0x3a8] ;  /* 0x0000ea00ff027b82 */ /* 0x000eb00000000a00 */
[----:B------:R-:W0:Y:S08]  /*0040*/  S2UR UR4, SR_CTAID.X ;  /* 0x00000000000479c3 */ /* 0x000e300000002500 */
[----:B------:R-:W0:Y:S01]  /*0050*/  LDC R0, c[0x0][0x360] ;  /* 0x0000d800ff007b82 */ /* 0x000e220000000800 */
[----:B-1----:R-:W-:-:S04]  /*0060*/  IMAD R7, R5, R4, RZ ;  /* 0x0000000405077224 */ /* 0x002fc800078e02ff */
[----:B--2---:R-:W-:-:S04]  /*0070*/  IMAD R6, R7, R2, RZ ;  /* 0x0000000207067224 */ /* 0x004fc800078e02ff */
[----:B------:R-:W-:Y:S02]  /*0080*/  IMAD R7, R6, R3, RZ ;  /* 0x0000000306077224 */ /* 0x000fe400078e02ff */
[----:B0-----:R-:W-:-:S05]  /*0090*/  IMAD R0, R0, UR4, R9 ;  /* 0x0000000400007c24 */ /* 0x001fca000f8e0209 */
[----:B------:R-:W-:-:S13]  /*00a0*/  ISETP.GE.AND P0, PT, R0, R7, PT ;  /* 0x000000070000720c */ /* 0x000fda0003f06270 */
[----:B------:R-:W-:Y:S05]  /*00b0*/  @P0 EXIT ;  /* 0x000000000000094d */ /* 0x000fea0003800000 */
[----:B------:R-:W-:Y:S01]  /*00c0*/  IMAD R6, R5, R2, RZ ;  /* 0x0000000205067224 */ /* 0x000fe200078e02ff */
[-C--:B------:R-:W-:Y:S01]  /*00d0*/  IABS R7, R3.reuse ;  /* 0x0000000300077213 */ /* 0x080fe20000000000 */
[----:B------:R-:W-:Y:S01]  /*00e0*/  IMAD R10, R2, R3, RZ ;  /* 0x00000003020a7224 */ /* 0x000fe200078e02ff */
[----:B------:R-:W-:Y:S01]  /*00f0*/  IABS R12, R5 ;  /* 0x00000005000c7213 */ /* 0x000fe20000000000 */
[----:B------:R-:W-:Y:S01]  /*0100*/  IMAD R13, R6, R3, RZ ;  /* 0x00000003060d7224 */ /* 0x000fe200078e02ff */
[----:B------:R-:W-:Y:S01]  /*0110*/  MOV R6, R7 ;  /* 0x0000000700067202 */ /* 0x000fe20000000f00 */
[----:B------:R-:W0:Y:S01]  /*0120*/  LDCU.64 UR4, c[0x0][0x358] ;  /* 0x00006b00ff0477ac */ /* 0x000e220008000a00 */
[----:B------:R-:W-:Y:S02]  /*0130*/  IABS R15, R10 ;  /* 0x0000000a000f7213 */ /* 0x000fe40000000000 */
[----:B------:R-:W1:Y:S01]  /*0140*/  I2F.RP R11, R6 ;  /* 0x00000006000b7306 */ /* 0x000e620000209400 */
[----:B------:R-:W-:-:S02]  /*0150*/  IABS R8, R13 ;  /* 0x0000000d00087213 */ /* 0x000fc40000000000 */
[----:B------:R-:W-:-:S05]  /*0160*/  IABS R14, R4 ;  /* 0x00000004000e7213 */ /* 0x000fca0000000000 */
[----:B------:R-:W2:Y:S08]  /*0170*/  I2F.RP R7, R15 ;  /* 0x0000000f00077306 */ /* 0x000eb00000209400 */
[----:B------:R-:W3:Y:S08]  /*0180*/  I2F.RP R9, R8 ;  /* 0x0000000800097306 */ /* 0x000ef00000209400 */
[----:B-1----:R-:W1:Y:S08]  /*0190*/  MUFU.RCP R11, R11 ;  /* 0x0000000b000b7308 */ /* 0x002e700000001000 */
[----:B--2---:R-:W2:Y:S08]  /*01a0*/  MUFU.RCP R7, R7 ;  /* 0x0000000700077308 */ /* 0x004eb00000001000 */
[----:B---3--:R-:W3:Y:S01]  /*01b0*/  MUFU.RCP R9, R9 ;  /* 0x0000000900097308 */ /* 0x008ee20000001000 */
[----:B-1----:R-:W-:-:S02]  /*01c0*/  IADD3 R20, PT, PT, R11, 0xffffffe, RZ ;  /* 0x0ffffffe0b147810 */ /* 0x002fc40007ffe0ff */
[----:B------:R-:W-:-:S05]  /*01d0*/  IABS R11, R2 ;  /* 0x00000002000b7213 */ /* 0x000fca0000000000 */
[----:B------:R1:W4:Y:S01]  /*01e0*/  F2I.FTZ.U32.TRUNC.NTZ R21, R20 ;  /* 0x0000001400157305 */ /* 0x000322000021f000 */
[----:B--2---:R-:W-:-:S07]  /*01f0*/  VIADD R18, R7, 0xffffffe ;  /* 0x0ffffffe07127836 */ /* 0x004fce0000000000 */
[----:B------:R2:W5:Y:S01]  /*0200*/  F2I.FTZ.U32.TRUNC.NTZ R19, R18 ;  /* 0x0000001200137305 */ /* 0x000562000021f000 */
[----:B---3--:R-:W-:Y:S01]  /*0210*/  IADD3 R16, PT, PT, R9, 0xffffffe, RZ ;  /* 0x0ffffffe09107810 */ /* 0x008fe20007ffe0ff */
[----:B-1----:R-:W-:Y:S02]  /*0220*/  HFMA2 R20, -RZ, RZ, 0, 0 ;  /* 0x00000000ff147431 */ /* 0x002fe400000001ff */
[----:B----4-:R-:W-:-:S04]  /*0230*/  IMAD.MOV R23, RZ, RZ, -R21 ;  /* 0x000000ffff177224 */ /* 0x010fc800078e0a15 */
[----:B------:R5:W1:Y:S01]  /*0240*/  F2I.FTZ.U32.TRUNC.NTZ R17, R16 ;  /* 0x0000001000117305 */ /* 0x000a62000021f000 */
[----:B--2---:R-:W-:Y:S02]  /*0250*/  IMAD.MOV.U32 R18, RZ, RZ, RZ ;  /* 0x000000ffff127224 */ /* 0x004fe400078e00ff */
[----:B------:R-:W-:-:S04]  /*0260*/  IMAD R23, R23, R6, RZ ;  /* 0x0000000617177224 */ /* 0x000fc800078e02ff */
[----:B------:R-:W-:Y:S01]  /*0270*/  IMAD.HI.U32 R20, R21, R23, R20 ;  /* 0x0000001715147227 */ /* 0x000fe200078e0014 */
[----:B------:R-:W2:Y:S01]  /*0280*/  I2F.RP R7, R12 ;  /* 0x0000000c00077306 */ /* 0x000ea20000209400 */
[----:B-----5:R-:W-:-:S05]  /*0290*/  IADD3 R16, PT, PT, RZ, -R19, RZ ;  /* 0x80000013ff107210 */ /* 0x020fca0007ffe0ff */
[----:B------:R-:W-:Y:S01]  /*02a0*/  IMAD R23, R16, R15, RZ ;  /* 0x0000000f10177224 */ /* 0x000fe200078e02ff */
[----:B------:R-:W-:Y:S01]  /*02b0*/  MOV R16, RZ ;  /* 0x000000ff00107202 */ /* 0x000fe20000000f00 */
[----:B-1----:R-:W-:Y:S01]  /*02c0*/  IMAD.MOV R25, RZ, RZ, -R17 ;  /* 0x000000ffff197224 */ /* 0x002fe200078e0a11 */
[----:B------:R-:W1:Y:S01]  /*02d0*/  I2F.RP R9, R11 ;  /* 0x0000000b00097306 */ /* 0x000e620000209400 */
[----:B------:R-:W-:Y:S01]  /*02e0*/  IMAD.HI.U32 R18, R19, R23, R18 ;  /* 0x0000001713127227 */ /* 0x000fe200078e0012 */
[----:B------:R-:W-:-:S03]  /*02f0*/  IABS R23, R0 ;  /* 0x0000000000177213 */ /* 0x000fc60000000000 */
[----:B------:R-:W-:-:S03]  /*0300*/  IMAD R21, R25, R8, RZ ;  /* 0x0000000819157224 */ /* 0x000fc600078e02ff */
[----:B--2---:R-:W-:Y:S01]  /*0310*/  MUFU.RCP R7, R7 ;  /* 0x0000000700077308 */ /* 0x004fe20000001000 */
[----:B------:R-:W-:Y:S01]  /*0320*/  IMAD.HI.U32 R22, R17, R21, R16 ;  /* 0x0000001511167227 */ /* 0x000fe200078e0010 */
[----:B------:R-:W-:Y:S02]  /*0330*/  IABS R16, R13 ;  /* 0x0000000d00107213 */ /* 0x000fe40000000000 */
[----:B------:R-:W-:Y:S02]  /*0340*/  IABS R17, R10 ;  /* 0x0000000a00117213 */ /* 0x000fe40000000000 */
[----:B------:R-:W-:Y:S01]  /*0350*/  IADD3 R24, PT, PT, RZ, -R16, RZ ;  /* 0x80000010ff187210 */ /* 0x000fe20007ffe0ff */
[----:B------:R-:W-:Y:S01]  /*0360*/  IMAD.HI.U32 R16, R18, R23, RZ ;  /* 0x0000001712107227 */ /* 0x000fe200078e00ff */
[----:B------:R-:W2:Y:S03]  /*0370*/  I2F.RP R19, R14 ;  /* 0x0000000e00137306 */ /* 0x000ea60000209400 */
[----:B------:R-:W-:-:S02]  /*0380*/  IMAD.MOV R17, RZ, RZ, -R17 ;  /* 0x000000ffff117224 */ /* 0x000fc400078e0a11 */
[----:B------:R-:W-:-:S03]  /*0390*/  IMAD.HI.U32 R18, R20, R23, RZ ;  /* 0x0000001714127227 */ /* 0x000fc600078e00ff */
[----:B-1----:R-:W1:Y:S01]  /*03a0*/  MUFU.RCP R9, R9 ;  /* 0x0000000900097308 */ /* 0x002e620000001000 */
[--C-:B------:R-:W-:Y:S01]  /*03b0*/  IMAD R20, R16, R17, R23.reuse ;  /* 0x0000001110147224 */ /* 0x100fe200078e0217 */
[----:B------:R-:W-:Y:S01]  /*03c0*/  IADD3 R25, PT, PT, -R18, RZ, RZ ;  /* 0x000000ff12197210 */ /* 0x000fe20007ffe1ff */
[----:B------:R-:W-:Y:S01]  /*03d0*/  IMAD.HI.U32 R17, R22, R23, RZ ;  /* 0x0000001716117227 */ /* 0x000fe200078e00ff */
[----:B------:R-:W-:Y:S02]  /*03e0*/  LOP3.LUT R22, R0, R3, RZ, 0x3c, !PT ;  /* 0x0000000300167212 */ /* 0x000fe400078e3cff */
[----:B------:R-:W-:Y:S01]  /*03f0*/  ISETP.GT.U32.AND P0, PT, R15, R20, PT ;  /* 0x000000140f00720c */ /* 0x000fe20003f04070 */
[--C-:B------:R-:W-:Y:S01]  /*0400*/  IMAD R21, R17, R24, R23.reuse ;  /* 0x0000001811157224 */ /* 0x100fe200078e0217 */
[----:B--2---:R-:W-:Y:S01]  /*0410*/  MUFU.RCP R19, R19 ;  /* 0x0000001300137308 */ /* 0x004fe20000001000 */
[----:B------:R-:W-:Y:S01]  /*0420*/  IMAD R23, R6, R25, R23 ;  /* 0x0000001906177224 */ /* 0x000fe200078e0217 */
[----:B------:R-:W-:Y:S01]  /*0430*/  ISETP.GE.AND P3, PT, R22, RZ, PT ;  /* 0x000000ff1600720c */ /* 0x000fe20003f66270 */
[----:B------:R-:W-:Y:S01]  /*0440*/  VIADD R7, R7, 0xffffffe ;  /* 0x0ffffffe07077836 */ /* 0x000fe20000000000 */
[----:B------:R-:W-:-:S02]  /*0450*/  ISETP.GT.U32.AND P2, PT, R8, R21, PT ;  /* 0x000000150800720c */ /* 0x000fc40003f44070 */
[----:B------:R-:W-:Y:S02]  /*0460*/  ISETP.GT.U32.AND P5, PT, R6, R23, PT ;  /* 0x000000170600720c */ /* 0x000fe40003fa4070 */
[----:B------:R-:W-:Y:S01]  /*0470*/  LOP3.LUT R22, R0, R10, RZ, 0x3c, !PT ;  /* 0x0000000a00167212 */ /* 0x000fe200078e3cff */
[----:B------:R-:W2:Y:S01]  /*0480*/  F2I.FTZ.U32.TRUNC.NTZ R7, R7 ;  /* 0x0000000700077305 */ /* 0x000ea2000021f000 */
[----:B-1----:R-:W-:Y:S01]  /*0490*/  VIADD R9, R9, 0xffffffe ;  /* 0x0ffffffe09097836 */ /* 0x002fe20000000000 */
[-C--:B------:R-:W-:Y:S01]  /*04a0*/  @!P0 IADD3 R20, PT, PT, R20, -R15.reuse, RZ ;  /* 0x8000000f14148210 */ /* 0x080fe20007ffe0ff */
[----:B------:R-:W-:Y:S01]  /*04b0*/  @!P0 VIADD R16, R16, 0x1 ;  /* 0x0000000110108836 */ /* 0x000fe20000000000 */
[----:B------:R-:W-:Y:S02]  /*04c0*/  ISETP.GE.AND P1, PT, R22, RZ, PT ;  /* 0x000000ff1600720c */ /* 0x000fe40003f26270 */
[----:B------:R-:W-:Y:S02]  /*04d0*/  ISETP.GE.U32.AND P6, PT, R20, R15, PT ;  /* 0x0000000f1400720c */ /* 0x000fe40003fc6070 */
[-C--:B------:R-:W-:Y:S01]  /*04e0*/  @!P2 IADD3 R21, PT, PT, R21, -R8.reuse, RZ ;  /* 0x800000081515a210 */ /* 0x080fe20007ffe0ff */
[----:B------:R-:W1:Y:S01]  /*04f0*/  F2I.FTZ.U32.TRUNC.NTZ R9, R9 ;  /* 0x0000000900097305 */ /* 0x000e62000021f000 */
[----:B------:R-:W-:Y:S01]  /*0500*/  @!P5 IMAD.IADD R23, R23, 0x1, -R6 ;  /* 0x000000011717d824 */ /* 0x000fe200078e0a06 */
[----:B------:R-:W-:Y:S01]  /*0510*/  LOP3.LUT R15, R0, R13, RZ, 0x3c, !PT ;  /* 0x0000000d000f7212 */ /* 0x000fe200078e3cff */
[----:B------:R-:W-:Y:S01]  /*0520*/  @!P5 VIADD R18, R18, 0x1 ;  /* 0x000000011212d836 */ /* 0x000fe20000000000 */
[----:B------:R-:W-:-:S02]  /*0530*/  ISETP.GE.U32.AND P4, PT, R21, R8, PT ;  /* 0x000000081500720c */ /* 0x000fc40003f86070 */
[----:B------:R-:W-:Y:S01]  /*0540*/  ISETP.GE.U32.AND P0, PT, R23, R6, PT ;  /* 0x000000061700720c */ /* 0x000fe20003f06070 */
[----:B------:R-:W-:Y:S02]  /*0550*/  HFMA2 R6, -RZ, RZ, 0, 0 ;  /* 0x00000000ff067431 */ /* 0x000fe400000001ff */
[----:B--2---:R-:W-:Y:S01]  /*0560*/  IMAD.MOV R25, RZ, RZ, -R7 ;  /* 0x000000ffff197224 */ /* 0x004fe200078e0a07 */
[----:B------:R-:W-:Y:S02]  /*0570*/  @!P2 IADD3 R17, PT, PT, R17, 0x1, RZ ;  /* 0x000000011111a810 */ /* 0x000fe40007ffe0ff */
[----:B------:R-:W-:Y:S01]  /*0580*/  ISETP.GE.AND P2, PT, R15, RZ, PT ;  /* 0x000000ff0f00720c */ /* 0x000fe20003f46270 */
[----:B------:R-:W-:Y:S01]  /*0590*/  IMAD R15, R25, R12, RZ ;  /* 0x0000000c190f7224 */ /* 0x000fe200078e02ff */
[----:B------:R-:W-:Y:S01]  /*05a0*/  IADD3 R19, PT, PT, R19, 0xffffffe, RZ ;  /* 0x0ffffffe13137810 */ /* 0x000fe20007ffe0ff */
[----:B-1----:R-:W-:Y:S01]  /*05b0*/  IMAD.MOV R8, RZ, RZ, -R9 ;  /* 0x000000ffff087224 */ /* 0x002fe200078e0a09 */
[----:B------:R-:W-:Y:S01]  /*05c0*/  @P6 IADD3 R16, PT, PT, R16, 0x1, RZ ;  /* 0x0000000110106810 */ /* 0x000fe20007ffe0ff */
[----:B------:R-:W-:Y:S01]  /*05d0*/  IMAD.HI.U32 R15, R7, R15, R6 ;  /* 0x0000000f070f7227 */ /* 0x000fe200078e0006 */
[----:B------:R-:W-:Y:S01]  /*05e0*/  @P4 IADD3 R17, PT, PT, R17, 0x1, RZ ;  /* 0x0000000111114810 */ /* 0x000fe20007ffe0ff */
[----:B------:R-:W1:Y:S01]  /*05f0*/  F2I.FTZ.U32.TRUNC.NTZ R7, R19 ;  /* 0x0000001300077305 */ /* 0x000e62000021f000 */
[----:B------:R-:W-:Y:S01]  /*0600*/  ISETP.NE.AND P5, PT, R10, RZ, PT ;  /* 0x000000ff0a00720c */ /* 0x000fe20003fa5270 */
[----:B------:R-:W-:Y:S01]  /*0610*/  IMAD.MOV.U32 R6, RZ, RZ, R8 ;  /* 0x000000ffff067224 */ /* 0x000fe200078e0008 */
[----:B------:R-:W-:Y:S01]  /*0620*/  ISETP.NE.AND P4, PT, R13, RZ, PT ;  /* 0x000000ff0d00720c */ /* 0x000fe20003f85270 */
[----:B------:R-:W-:Y:S01]  /*0630*/  @P0 VIADD R18, R18, 0x1 ;  /* 0x0000000112120836 */ /* 0x000fe20000000000 */
[----:B------:R-:W-:Y:S01]  /*0640*/  ISETP.NE.AND P6, PT, R3, RZ, PT ;  /* 0x000000ff0300720c */ /* 0x000fe20003fc5270 */
[----:B------:R-:W-:Y:S01]  /*0650*/  IMAD R21, R6, R11, RZ ;  /* 0x0000000b06157224 */ /* 0x000fe200078e02ff */
[----:B------:R-:W-:Y:S01]  /*0660*/  MOV R8, RZ ;  /* 0x000000ff00087202 */ /* 0x000fe20000000f00 */
[----:B------:R-:W-:Y:S01]  /*0670*/  @!P3 IMAD.MOV R18, RZ, RZ, -R18 ;  /* 0x000000ffff12b224 */ /* 0x000fe200078e0a12 */
[----:B------:R-:W-:Y:S01]  /*0680*/  @!P1 IADD3 R16, PT, PT, -R16, RZ, RZ ;  /* 0x000000ff10109210 */ /* 0x000fe20007ffe1ff */
[----:B------:R-:W-:Y:S01]  /*0690*/  IMAD.MOV.U32 R6, RZ, RZ, RZ ;  /* 0x000000ffff067224 */ /* 0x000fe200078e00ff */
[----:B------:R-:W-:Y:S01]  /*06a0*/  @!P2 IADD3 R17, PT, PT, -R17, RZ, RZ ;  /* 0x000000ff1111a210 */ /* 0x000fe20007ffe1ff */
[----:B------:R-:W-:-:S02]  /*06b0*/  IMAD.HI.U32 R8, R9, R21, R8 ;  /* 0x0000001509087227 */ /* 0x000fc400078e0008 */
[----:B------:R-:W-:Y:S02]  /*06c0*/  @!P5 LOP3.LUT R16, RZ, R10, RZ, 0x33, !PT ;  /* 0x0000000aff10d212 */ /* 0x000fe400078e33ff */
[--C-:B-1----:R-:W-:Y:S01]  /*06d0*/  IMAD.MOV R9, RZ, RZ, -R7.reuse ;  /* 0x000000ffff097224 */ /* 0x102fe200078e0a07 */
[----:B------:R-:W-:Y:S02]  /*06e0*/  @!P4 LOP3.LUT R17, RZ, R13, RZ, 0x33, !PT ;  /* 0x0000000dff11c212 */ /* 0x000fe400078e33ff */
[----:B------:R-:W-:Y:S01]  /*06f0*/  @!P6 LOP3.LUT R18, RZ, R3, RZ, 0x33, !PT ;  /* 0x00000003ff12e212 */ /* 0x000fe200078e33ff */
[----:B------:R-:W-:Y:S01]  /*0700*/  IMAD R9, R9, R14, RZ ;  /* 0x0000000e09097224 */ /* 0x000fe200078e02ff */
[----:B------:R-:W-:Y:S02]  /*0710*/  IABS R13, R16 ;  /* 0x00000010000d7213 */ /* 0x000fe40000000000 */
[----:B------:R-:W-:Y:S01]  /*0720*/  IABS R20, R17 ;  /* 0x0000001100147213 */ /* 0x000fe20000000000 */
[----:B------:R-:W-:Y:S01]  /*0730*/  IMAD.HI.U32 R6, R7, R9, R6 ;  /* 0x0000000907067227 */ /* 0x000fe200078e0006 */
[----:B------:R-:W-:-:S02]  /*0740*/  IABS R19, R18 ;  /* 0x0000001200137213 */ /* 0x000fc40000000000 */
[----:B------:R-:W-:Y:S01]  /*0750*/  MOV R9, R20 ;  /* 0x0000001400097202 */ /* 0x000fe20000000f00 */
[----:B------:R-:W-:Y:S01]  /*0760*/  IMAD.HI.U32 R15, R15, R13, RZ ;  /* 0x0000000d0f0f7227 */ /* 0x000fe200078e00ff */
[C---:B------:R-:W-:Y:S02]  /*0770*/  ISETP.GE.AND P5, PT, R18.reuse, RZ, PT ;  /* 0x000000ff1200720c */ /* 0x040fe40003fa6270 */
[----:B------:R-:W-:Y:S01]  /*0780*/  IADD3 R18, PT, PT, -R18, RZ, RZ ;  /* 0x000000ff12127210 */ /* 0x000fe20007ffe1ff */
[----:B------:R-:W-:-:S04]  /*0790*/  IMAD.HI.U32 R8, R8, R19, RZ ;  /* 0x0000001308087227 */ /* 0x000fc800078e00ff */
[----:B------:R-:W-:Y:S01]  /*07a0*/  IMAD.HI.U32 R6, R6, R9, RZ ;  /* 0x0000000906067227 */ /* 0x000fe200078e00ff */
[----:B------:R-:W-:-:S03]  /*07b0*/  IADD3 R8, PT, PT, -R8, RZ, RZ ;  /* 0x000000ff08087210 */ /* 0x000fc60007ffe1ff */
[----:B------:R-:W-:Y:S02]  /*07c0*/  IMAD.MOV R15, RZ, RZ, -R15 ;  /* 0x000000ffff0f7224 */ /* 0x000fe400078e0a0f */
[----:B------:R-:W-:Y:S02]  /*07d0*/  IMAD.MOV R6, RZ, RZ, -R6 ;  /* 0x000000ffff067224 */ /* 0x000fe400078e0a06 */
[----:B------:R-:W-:Y:S02]  /*07e0*/  IMAD R13, R12, R15, R13 ;  /* 0x0000000f0c0d7224 */ /* 0x000fe400078e020d */
[C---:B------:R-:W-:Y:S02]  /*07f0*/  IMAD R8, R11.reuse, R8, R19 ;  /* 0x000000080b087224 */ /* 0x040fe400078e0213 */
[----:B------:R-:W-:Y:S01]  /*0800*/  IMAD R9, R14, R6, R9 ;  /* 0x000000060e097224 */ /* 0x000fe200078e0209 */
[----:B------:R-:W-:Y:S01]  /*0810*/  ISETP.GT.U32.AND P1, PT, R12, R13, PT ;  /* 0x0000000d0c00720c */ /* 0x000fe20003f24070 */
[----:B------:R-:W1:Y:S01]  /*0820*/  LDC.64 R6, c[0x0][0x380] ;  /* 0x0000e000ff067b82 */ /* 0x000e620000000a00 */
[----:B------:R-:W-:Y:S01]  /*0830*/  ISETP.GT.U32.AND P2, PT, R11, R8, PT ;  /* 0x000000080b00720c */ /* 0x000fe20003f44070 */
[----:B------:R-:W-:Y:S01]  /*0840*/  IMAD R0, R3, R18, R0 ;  /* 0x0000001203007224 */ /* 0x000fe200078e0200 */
[----:B------:R-:W-:-:S09]  /*0850*/  ISETP.GT.U32.AND P0, PT, R14, R9, PT ;  /* 0x000000090e00720c */ /* 0x000fd20003f04070 */
[----:B------:R-:W-:Y:S02]  /*0860*/  @!P1 IADD3 R13, PT, PT, R13, -R12, RZ ;  /* 0x8000000c0d0d9210 */ /* 0x000fe40007ffe0ff */
[----:B------:R-:W-:Y:S01]  /*0870*/  @!P2 IMAD.IADD R8, R8, 0x1, -R11 ;  /* 0x000000010808a824 */ /* 0x000fe200078e0a0b */
[----:B------:R-:W-:Y:S02]  /*0880*/  ISETP.GE.AND P1, PT, R17, RZ, PT ;  /* 0x000000ff1100720c */ /* 0x000fe40003f26270 */
[----:B------:R-:W-:Y:S02]  /*0890*/  @!P0 IADD3 R9, PT, PT, R9, -R14, RZ ;  /* 0x8000000e09098210 */ /* 0x000fe40007ffe0ff */
[----:B------:R-:W-:Y:S02]  /*08a0*/  ISETP.GT.U32.AND P3, PT, R12, R13, PT ;  /* 0x0000000d0c00720c */ /* 0x000fe40003f64070 */
[----:B------:R-:W-:Y:S02]  /*08b0*/  ISETP.GT.U32.AND P4, PT, R11, R8, PT ;  /* 0x000000080b00720c */ /* 0x000fe40003f84070 */
[----:B------:R-:W-:-:S02]  /*08c0*/  ISETP.GT.U32.AND P2, PT, R14, R9, PT ;  /* 0x000000090e00720c */ /* 0x000fc40003f44070 */
[----:B------:R-:W-:-:S07]  /*08d0*/  ISETP.GE.AND P0, PT, R16, RZ, PT ;  /* 0x000000ff1000720c */ /* 0x000fce0003f06270 */
[----:B------:R-:W-:Y:S01]  /*08e0*/  @!P3 IMAD.IADD R13, R13, 0x1, -R12 ;  /* 0x000000010d0db824 */ /* 0x000fe200078e0a0c */
[----:B------:R-:W-:Y:S02]  /*08f0*/  ISETP.NE.AND P3, PT, R5, RZ, PT ;  /* 0x000000ff0500720c */ /* 0x000fe40003f65270 */
[----:B------:R-:W-:Y:S01]  /*0900*/  @!P4 IADD3 R8, PT, PT, R8, -R11, RZ ;  /* 0x8000000b0808c210 */ /* 0x000fe20007ffe0ff */
[----:B------:R-:W-:Y:S01]  /*0910*/  @!P2 IMAD.IADD R9, R9, 0x1, -R14 ;  /* 0x000000010909a824 */ /* 0x000fe200078e0a0e */
[----:B------:R-:W-:Y:S01]  /*0920*/  ISETP.NE.AND P2, PT, R4, RZ, PT ;  /* 0x000000ff0400720c */ /* 0x000fe20003f45270 */
[----:B------:R-:W-:Y:S01]  /*0930*/  @!P0 IMAD.MOV R13, RZ, RZ, -R13 ;  /* 0x000000ffff0d8224 */ /* 0x000fe200078e0a0d */
[----:B------:R-:W-:Y:S01]  /*0940*/  ISETP.NE.AND P4, PT, R2, RZ, PT ;  /* 0x000000ff0200720c */ /* 0x000fe20003f85270 */
[----:B------:R-:W-:Y:S01]  /*0950*/  IMAD.MOV.U32 R12, RZ, RZ, R9 ;  /* 0x000000ffff0c7224 */ /* 0x000fe200078e0009 */
[----:B------:R-:W-:Y:S01]  /*0960*/  MOV R11, R8 ;  /* 0x00000008000b7202 */ /* 0x000fe20000000f00 */
[----:B------:R-:W-:-:S03]  /*0970*/  IMAD R9, R10, R5, RZ ;  /* 0x000000050a097224 */ /* 0x000fc600078e02ff */
[----:B------:R-:W-:Y:S01]  /*0980*/  @!P1 IADD3 R12, PT, PT, -R12, RZ, RZ ;  /* 0x000000ff0c0c9210 */ /* 0x000fe20007ffe1ff */
[----:B------:R-:W-:Y:S01]  /*0990*/  @!P5 IMAD.MOV R11, RZ, RZ, -R11 ;  /* 0x000000ffff0bd224 */ /* 0x000fe200078e0a0b */
[----:B------:R-:W-:-:S03]  /*09a0*/  @!P3 LOP3.LUT R13, RZ, R5, RZ, 0x33, !PT ;  /* 0x00000005ff0db212 */ /* 0x000fc600078e33ff */
[----:B------:R-:W-:Y:S02]  /*09b0*/  @!P2 LOP3.LUT R12, RZ, R4, RZ, 0x33, !PT ;  /* 0x00000004ff0ca212 */ /* 0x000fe400078e33ff */
[-C--:B------:R-:W-:Y:S01]  /*09c0*/  @!P4 LOP3.LUT R11, RZ, R2.reuse, RZ, 0x33, !PT ;  /* 0x00000002ff0bc212 */ /* 0x080fe200078e33ff */
[----:B------:R-:W-:Y:S02]  /*09d0*/  IMAD R4, R13, R2, RZ ;  /* 0x000000020d047224 */ /* 0x000fe400078e02ff */
[----:B------:R-:W-:Y:S02]  /*09e0*/  IMAD R9, R12, R9, R0 ;  /* 0x000000090c097224 */ /* 0x000fe400078e0200 */
[----:B------:R-:W-:-:S04]  /*09f0*/  IMAD R4, R4, 0x3, R11 ;  /* 0x0000000304047824 */ /* 0x000fc800078e020b */
[----:B------:R-:W-:-:S04]  /*0a00*/  IMAD R9, R4, R3, R9 ;  /* 0x0000000304097224 */ /* 0x000fc800078e0209 */
[----:B-1----:R-:W-:Y:S02]  /*0a10*/  IMAD.WIDE R6, R9, 0x4, R6 ;  /* 0x0000000409067825 */ /* 0x002fe400078e0206 */
[----:B------:R-:W1:Y:S03]  /*0a20*/  LDC.64 R8, c[0x0][0x388] ;  /* 0x0000e200ff087b82 */ /* 0x000e660000000a00 */
[----:B0-----:R0:W2:Y:S01]  /*0a30*/  LDG.E R15, desc[UR4][R6.64] ;  /* 0x00000004060f7981 */ /* 0x0010a2000c1e1900 */
[----:B------:R-:W-:-:S04]  /*0a40*/  IMAD R2, R12, R2, R11 ;  /* 0x000000020c027224 */ /* 0x000fc800078e020b */
[----:B------:R-:W-:Y:S02]  /*0a50*/  IMAD R2, R2, R5, R13 ;  /* 0x0000000502027224 */ /* 0x000fe400078e020d */
[----:B------:R-:W-:Y:S02]  /*0a60*/  IMAD.WIDE R4, R10, 0x4, R6 ;  /* 0x000000040a047825 */ /* 0x000fe400078e0206 */
[----:B0-----:R-:W0:Y:S02]  /*0a70*/  LDC.64 R6, c[0x0][0x398] ;  /* 0x0000e600ff067b82 */ /* 0x001e240000000a00 */
[----:B------:R-:W-:-:S04]  /*0a80*/  IMAD R13, R2, R3, R0 ;  /* 0x00000003020d7224 */ /* 0x000fc800078e0200 */
[C---:B-1----:R-:W-:Y:S02]  /*0a90*/  IMAD.WIDE R2, R13.reuse, 0x4, R8 ;  /* 0x000000040d027825 */ /* 0x042fe400078e0208 */
[----:B------:R-:W1:Y:S03]  /*0aa0*/  LDC.64 R8, c[0x0][0x390] ;  /* 0x0000e400ff087b82 */ /* 0x000e660000000a00 */
[----:B--2---:R-:W-:Y:S04]  /*0ab0*/  STG.E desc[UR4][R2.64], R15 ;  /* 0x0000000f02007986 */ /* 0x004fe8000c101904 */
[----:B------:R-:W2:Y:S01]  /*0ac0*/  LDG.E R17, desc[UR4][R4.64] ;  /* 0x0000000404117981 */ /* 0x000ea2000c1e1900 */
[----:B-1----:R-:W-:-:S04]  /*0ad0*/  IMAD.WIDE R8, R13, 0x4, R8 ;  /* 0x000000040d087825 */ /* 0x002fc800078e0208 */
[----:B------:R-:W-:Y:S01]  /*0ae0*/  IMAD.WIDE R10, R10, 0x4, R4 ;  /* 0x000000040a0a7825 */ /* 0x000fe200078e0204 */
[----:B--2---:R-:W-:Y:S05]  /*0af0*/  STG.E desc[UR4][R8.64], R17 ;  /* 0x0000001108007986 */ /* 0x004fea000c101904 */
[----:B------:R-:W2:Y:S01]  /*0b00*/  LDG.E R11, desc[UR4][R10.64] ;  /* 0x000000040a0b7981 */ /* 0x000ea2000c1e1900 */
[----:B0-----:R-:W-:-:S05]  /*0b10*/  IMAD.WIDE R6, R13, 0x4, R6 ;  /* 0x000000040d067825 */ /* 0x001fca00078e0206 */
[----:B--2---:R-:W-:Y:S01]  /*0b20*/  STG.E desc[UR4][R6.64], R11 ;  /* 0x0000000b06007986 */ /* 0x004fe2000c101904 */
[----:B------:R-:W-:Y:S05]  /*0b30*/  EXIT ;  /* 0x000000000000794d */ /* 0x000fea0003800000 */
.L_x_99:
        /* <DEDUP_REMOVED lines=12> */
.L_x_104:


//--------------------- .nv.shared.reserved.0     --------------------------
	.section	.nv.shared.reserved.0,"aw",@nobits
	.weak		__nv_reservedSMEM_offset_0_alias
	.size		__nv_reservedSMEM_offset_0_alias, 0, 64
	.other		__nv_reservedSMEM_offset_0_alias,@"STO_CUDA_RESERVED_SHARED STV_DEFAULT"
__nv_reservedSMEM_offset_0_alias:
	.zero		0
	.zero		64


//--------------------- .nv.shared._Z28scaled_dot_product_attentionPKfS0_Pfiiiif --------------------------
	.section	.nv.shared._Z28scaled_dot_product_attentionPKfS0_Pfiiiif,"aw",@nobits
	.sectionflags	@""
	.align	4
.nv.shared._Z28scaled_dot_product_attentionPKfS0_Pfiiiif:
	.zero		5120


//--------------------- .nv.constant0._Z22compute_context_vectorPKfS0_Pfiiii --------------------------
	.section	.nv.constant0._Z22compute_context_vectorPKfS0_Pfiiii,"a",@progbits
	.sectionflags	@""
	.align	4
.nv.constant0._Z22compute_context_vectorPKfS0_Pfiiii:
	.zero		936


//--------------------- .nv.constant0._Z7softmaxPfiii --------------------------
	.section	.nv.constant0._Z7softmaxPfiii,"a",@progbits
	.sectionflags	@""
	.align	4
.nv.constant0._Z7softmaxPfiii:
	.zero		916


//--------------------- .nv.constant0._Z28scaled_dot_product_attentionPKfS0_Pfiiiif --------------------------
	.section	.nv.constant0._Z28scaled_dot_product_attentionPKfS0_Pfiiiif,"a",@progbits
	.sectionflags	@""
	.align	4
.nv.constant0._Z28scaled_dot_product_attentionPKfS0_Pfiiiif:
	.zero		940


//--------------------- .nv.constant0._Z11compute_qkvPKfPfS1_S1_iiii --------------------------
	.section	.nv.constant0._Z11compute_qkvPKfPfS1_S1_iiii,"a",@progbits
	.sectionflags	@""
	.align	4
.nv.constant0._Z11compute_qkvPKfPfS1_S1_iiii:
	.zero		944


//--------------------- SYMBOLS --------------------------

	.type		.nv.reservedSmem.offset0,@object
	.size		.nv.reservedSmem.offset0,0x4
	.type		.nv.reservedSmem.cap,@object
	.size		.nv.reservedSmem.cap,0x4
